// auto-generated by cutlass_sweep.conv — config: {"arch": "sm_90", "cluster_m": 1, "cluster_n": 1, "conv_kind": "wgrad", "dtype": "fp16", "ndim": 2, "tile_k": 32, "tile_m": 128, "tile_n": 64}
#include "cutlass/cutlass.h"
#include "cute/tensor.hpp"
#include "cutlass/kernel_hardware_info.hpp"
#include "cutlass/conv/convolution.h"
#include "cutlass/conv/dispatch_policy.hpp"
#include "cutlass/conv/collective/collective_builder.hpp"
#include "cutlass/conv/kernel/conv_universal.hpp"
#include "cutlass/conv/device/conv_universal_adapter.hpp"
#include "cutlass/epilogue/collective/collective_builder.hpp"

using namespace cute;
using Elem = cutlass::half_t;
using Acc  = float;
using LayoutAB = cutlass::layout::TensorNHWC;
using LayoutC  = cutlass::layout::TensorKCSR;
constexpr auto ConvOp = cutlass::conv::Operator::kWgrad;
using TileShape    = Shape<_128, Shape<_64>, Shape<_32>>;
using ClusterShape = Shape<_1, _1, _1>;

using CollectiveEpilogue = typename cutlass::epilogue::collective::CollectiveBuilder<
    cutlass::arch::Sm90, cutlass::arch::OpClassTensorOp,
    TileShape, ClusterShape,
    cutlass::epilogue::collective::EpilogueTileAuto,
    Acc, Acc,
    Elem, LayoutC, 128 / cutlass::sizeof_bits<Elem>::value,
    Elem, LayoutC, 128 / cutlass::sizeof_bits<Elem>::value,
    cutlass::epilogue::collective::EpilogueScheduleAuto
  >::CollectiveOp;

using CollectiveMainloop = typename cutlass::conv::collective::CollectiveBuilder<
    cutlass::arch::Sm90, cutlass::arch::OpClassTensorOp, ConvOp,
    Elem, LayoutAB, 128 / cutlass::sizeof_bits<Elem>::value,
    Elem, LayoutAB, 128 / cutlass::sizeof_bits<Elem>::value,
    Acc,
    TileShape, ClusterShape,
    cutlass::conv::collective::StageCountAutoCarveout<
        static_cast<int>(sizeof(typename CollectiveEpilogue::SharedStorage))>,
    cutlass::conv::collective::KernelScheduleAuto
  >::CollectiveOp;

using ProblemShape = cutlass::conv::ConvProblemShape<
    ConvOp, CollectiveMainloop::DispatchPolicy::NumSpatialDimensions>;
using ConvKernel = cutlass::conv::kernel::ConvUniversal<
    ProblemShape, CollectiveMainloop, CollectiveEpilogue>;
using Conv = cutlass::conv::device::ConvUniversalAdapter<ConvKernel>;

auto* _anchor = &cutlass::device_kernel<ConvKernel>;


// ===== COMPILED SASS (sm_90a) =====

	.target	sm_90a

	.elftype	@"ET_EXEC"


//--------------------- .note.nv.tkinfo           --------------------------
	.section	.note.nv.tkinfo,"",@"SHT_NOTE"
	.sectionflags	@"SHF_NOTE_NV_TKINFO"
	.tkinfo
        /*0018*/ 	.word	0x00000002
        /*0030*/ 	.string	""
        /*0030*/ 	.string	"ptxas"
        /*0030*/ 	.string	"Cuda compilation tools, release 13.0, V13.0.88"
        /*0030*/ 	.string	"Build cuda_13.0.r13.0/compiler.36424714_0"
        /*0030*/ 	.string	"-arch sm_90a -m 64 "



//--------------------- .note.nv.cuinfo           --------------------------
	.section	.note.nv.cuinfo,"",@"SHT_NOTE"
	.sectionflags	@"SHF_NOTE_NV_CUINFO"
        /*0018*/ 	.short	0x0002
        /*001a*/ 	.short	0x005a
        /*001c*/ 	.short	0x0082
	.zero		2


//--------------------- .nv.info                  --------------------------
	.section	.nv.info,"",@"SHT_CUDA_INFO"
	.align	4


	//----- nvinfo : EIATTR_REGCOUNT
	.align		4
        /*0000*/ 	.byte	0x04, 0x2f
        /*0002*/ 	.short	(.L_12 - .L_11)
	.align		4
.L_11:
        /*0004*/ 	.word	index@(_ZN7cutlass13device_kernelINS_4conv6kernel13ConvUniversalINS1_16ConvProblemShapeILNS1_8OperatorE2ELi2EEENS1_10collective14CollectiveConvINS1_46MainloopSm90TmaGmmaWarpSpecializedImplicitGemmILS5_2ELi18ELi2EN4cute5tupleIJNSA_1CILi1EEESD_SD_EEENS1_36KernelImplicitTmaWarpSpecializedSm90ELi1EEENSB_IJNSC_ILi128EEENSB_IJNSC_ILi64EEEEEENSB_IJNSC_ILi32EEEEEEEEENS_6half_tESN_NSA_8TiledMMAINSA_8MMA_AtomIJNSA_4SM904GMMA25MMA_64x64x16_F32F16F16_SSILNSR_5MajorE1ELST_1ELNSR_7ScaleInE1ELSU_1EEEEEENSA_6LayoutISE_NSB_IJNSC_ILi0EEESY_SY_EEEEENSB_IJNSA_10UnderscoreES11_S11_EEEEENS7_6detail26Sm90ImplicitGemmTileTraitsINSA_13SM90_TMA_LOADENSA_14ComposedLayoutINSA_7SwizzleILi3ELi4ELi3EEENSA_18smem_ptr_flag_bitsILi16EEENSX_INSB_IJNSB_IJSI_NSC_ILi2EEEEEENSB_IJNSC_ILi8EEENSC_ILi4EEEEEENSB_IJSD_NSC_ILi18EEEEEEEEENSB_IJNSB_IJSD_NSC_ILi2048EEEEEENSB_IJSI_NSC_ILi512EEEEEENSB_IJSY_NSC_ILi4096EEEEEEEEEEEEEvEENS15_INSA_20SM90_TMA_LOAD_IM2COLENS17_IS19_S1B_NSX_INSB_IJNSB_IJSI_SD_EEES1G_S1I_EEENSB_IJNSB_IJSD_SY_EEES1N_NSB_IJSY_S1K_EEEEEEEEEEvEEEENS_8epilogue10collective6detail29Sm90TmaWarpSpecializedAdapterINS25_15DefaultEpilogueISN_NSB_IJlNSB_IJSD_llEEESY_EEES2A_NS24_6thread17LinearCombinationISN_Li1EffLNS2B_9ScaleType4KindE0ELNS_15FloatRoundStyleE2ESN_EENS_4gemm15EpilogueDefaultEEEEEvvEEEEvNT_6ParamsE)
        /*0008*/ 	.word	0x0000006a


	//----- nvinfo : EIATTR_FRAME_SIZE
	.align		4
.L_12:
        /*000c*/ 	.byte	0x04, 0x11
        /*000e*/ 	.short	(.L_14 - .L_13)
	.align		4
.L_13:
        /*0010*/ 	.word	index@(_ZN7cutlass13device_kernelINS_4conv6kernel13ConvUniversalINS1_16ConvProblemShapeILNS1_8OperatorE2ELi2EEENS1_10collective14CollectiveConvINS1_46MainloopSm90TmaGmmaWarpSpecializedImplicitGemmILS5_2ELi18ELi2EN4cute5tupleIJNSA_1CILi1EEESD_SD_EEENS1_36KernelImplicitTmaWarpSpecializedSm90ELi1EEENSB_IJNSC_ILi128EEENSB_IJNSC_ILi64EEEEEENSB_IJNSC_ILi32EEEEEEEEENS_6half_tESN_NSA_8TiledMMAINSA_8MMA_AtomIJNSA_4SM904GMMA25MMA_64x64x16_F32F16F16_SSILNSR_5MajorE1ELST_1ELNSR_7ScaleInE1ELSU_1EEEEEENSA_6LayoutISE_NSB_IJNSC_ILi0EEESY_SY_EEEEENSB_IJNSA_10UnderscoreES11_S11_EEEEENS7_6detail26Sm90ImplicitGemmTileTraitsINSA_13SM90_TMA_LOADENSA_14ComposedLayoutINSA_7SwizzleILi3ELi4ELi3EEENSA_18smem_ptr_flag_bitsILi16EEENSX_INSB_IJNSB_IJSI_NSC_ILi2EEEEEENSB_IJNSC_ILi8EEENSC_ILi4EEEEEENSB_IJSD_NSC_ILi18EEEEEEEEENSB_IJNSB_IJSD_NSC_ILi2048EEEEEENSB_IJSI_NSC_ILi512EEEEEENSB_IJSY_NSC_ILi4096EEEEEEEEEEEEEvEENS15_INSA_20SM90_TMA_LOAD_IM2COLENS17_IS19_S1B_NSX_INSB_IJNSB_IJSI_SD_EEES1G_S1I_EEENSB_IJNSB_IJSD_SY_EEES1N_NSB_IJSY_S1K_EEEEEEEEEEvEEEENS_8epilogue10collective6detail29Sm90TmaWarpSpecializedAdapterINS25_15DefaultEpilogueISN_NSB_IJlNSB_IJSD_llEEESY_EEES2A_NS24_6thread17LinearCombinationISN_Li1EffLNS2B_9ScaleType4KindE0ELNS_15FloatRoundStyleE2ESN_EENS_4gemm15EpilogueDefaultEEEEEvvEEEEvNT_6ParamsE)
        /*0014*/ 	.word	0x00000000


	//----- nvinfo : EIATTR_MIN_STACK_SIZE
	.align		4
.L_14:
        /*0018*/ 	.byte	0x04, 0x12
        /*001a*/ 	.short	(.L_16 - .L_15)
	.align		4
.L_15:
        /*001c*/ 	.word	index@(_ZN7cutlass13device_kernelINS_4conv6kernel13ConvUniversalINS1_16ConvProblemShapeILNS1_8OperatorE2ELi2EEENS1_10collective14CollectiveConvINS1_46MainloopSm90TmaGmmaWarpSpecializedImplicitGemmILS5_2ELi18ELi2EN4cute5tupleIJNSA_1CILi1EEESD_SD_EEENS1_36KernelImplicitTmaWarpSpecializedSm90ELi1EEENSB_IJNSC_ILi128EEENSB_IJNSC_ILi64EEEEEENSB_IJNSC_ILi32EEEEEEEEENS_6half_tESN_NSA_8TiledMMAINSA_8MMA_AtomIJNSA_4SM904GMMA25MMA_64x64x16_F32F16F16_SSILNSR_5MajorE1ELST_1ELNSR_7ScaleInE1ELSU_1EEEEEENSA_6LayoutISE_NSB_IJNSC_ILi0EEESY_SY_EEEEENSB_IJNSA_10UnderscoreES11_S11_EEEEENS7_6detail26Sm90ImplicitGemmTileTraitsINSA_13SM90_TMA_LOADENSA_14ComposedLayoutINSA_7SwizzleILi3ELi4ELi3EEENSA_18smem_ptr_flag_bitsILi16EEENSX_INSB_IJNSB_IJSI_NSC_ILi2EEEEEENSB_IJNSC_ILi8EEENSC_ILi4EEEEEENSB_IJSD_NSC_ILi18EEEEEEEEENSB_IJNSB_IJSD_NSC_ILi2048EEEEEENSB_IJSI_NSC_ILi512EEEEEENSB_IJSY_NSC_ILi4096EEEEEEEEEEEEEvEENS15_INSA_20SM90_TMA_LOAD_IM2COLENS17_IS19_S1B_NSX_INSB_IJNSB_IJSI_SD_EEES1G_S1I_EEENSB_IJNSB_IJSD_SY_EEES1N_NSB_IJSY_S1K_EEEEEEEEEEvEEEENS_8epilogue10collective6detail29Sm90TmaWarpSpecializedAdapterINS25_15DefaultEpilogueISN_NSB_IJlNSB_IJSD_llEEESY_EEES2A_NS24_6thread17LinearCombinationISN_Li1EffLNS2B_9ScaleType4KindE0ELNS_15FloatRoundStyleE2ESN_EENS_4gemm15EpilogueDefaultEEEEEvvEEEEvNT_6ParamsE)
        /*0020*/ 	.word	0x00000000
.L_16:


//--------------------- .nv.compat                --------------------------
	.section	.nv.compat,"",@"SHT_CUDA_COMPAT_INFO"
	.align	4
        /*0000*/ 	.byte	0x02, 0x09, 0x01, 0x00, 0x02, 0x02, 0x04, 0x00, 0x02, 0x05, 0x05, 0x00, 0x03, 0x07, 0x01, 0x01
        /*0010*/ 	.byte	0x02, 0x03, 0x01, 0x00, 0x02, 0x06, 0x01, 0x00, 0x04, 0x0b, 0x08, 0x00, 0x00, 0x00, 0x00, 0x00
        /*0020*/ 	.byte	0x00, 0x00, 0x00, 0x00


//--------------------- .nv.info._ZN7cutlass13device_kernelINS_4conv6kernel13ConvUniversalINS1_16ConvProblemShapeILNS1_8OperatorE2ELi2EEENS1_10collective14CollectiveConvINS1_46MainloopSm90TmaGmmaWarpSpecializedImplicitGemmILS5_2ELi18ELi2EN4cute5tupleIJNSA_1CILi1EEESD_SD_EEENS1_36KernelImplicitTmaWarpSpecializedSm90ELi1EEENSB_IJNSC_ILi128EEENSB_IJNSC_ILi64EEEEEENSB_IJNSC_ILi32EEEEEEEEENS_6half_tESN_NSA_8TiledMMAINSA_8MMA_AtomIJNSA_4SM904GMMA25MMA_64x64x16_F32F16F16_SSILNSR_5MajorE1ELST_1ELNSR_7ScaleInE1ELSU_1EEEEEENSA_6LayoutISE_NSB_IJNSC_ILi0EEESY_SY_EEEEENSB_IJNSA_10UnderscoreES11_S11_EEEEENS7_6detail26Sm90ImplicitGemmTileTraitsINSA_13SM90_TMA_LOADENSA_14ComposedLayoutINSA_7SwizzleILi3ELi4ELi3EEENSA_18smem_ptr_flag_bitsILi16EEENSX_INSB_IJNSB_IJSI_NSC_ILi2EEEEEENSB_IJNSC_ILi8EEENSC_ILi4EEEEEENSB_IJSD_NSC_ILi18EEEEEEEEENSB_IJNSB_IJSD_NSC_ILi2048EEEEEENSB_IJSI_NSC_ILi512EEEEEENSB_IJSY_NSC_ILi4096EEEEEEEEEEEEEvEENS15_INSA_20SM90_TMA_LOAD_IM2COLENS17_IS19_S1B_NSX_INSB_IJNSB_IJSI_SD_EEES1G_S1I_EEENSB_IJNSB_IJSD_SY_EEES1N_NSB_IJSY_S1K_EEEEEEEEEEvEEEENS_8epilogue10collective6detail29Sm90TmaWarpSpecializedAdapterINS25_15DefaultEpilogueISN_NSB_IJlNSB_IJSD_llEEESY_EEES2A_NS24_6thread17LinearCombinationISN_Li1EffLNS2B_9ScaleType4KindE0ELNS_15FloatRoundStyleE2ESN_EENS_4gemm15EpilogueDefaultEEEEEvvEEEEvNT_6ParamsE --------------------------
	.section	.nv.info._ZN7cutlass13device_kernelINS_4conv6kernel13ConvUniversalINS1_16ConvProblemShapeILNS1_8OperatorE2ELi2EEENS1_10collective14CollectiveConvINS1_46MainloopSm90TmaGmmaWarpSpecializedImplicitGemmILS5_2ELi18ELi2EN4cute5tupleIJNSA_1CILi1EEESD_SD_EEENS1_36KernelImplicitTmaWarpSpecializedSm90ELi1EEENSB_IJNSC_ILi128EEENSB_IJNSC_ILi64EEEEEENSB_IJNSC_ILi32EEEEEEEEENS_6half_tESN_NSA_8TiledMMAINSA_8MMA_AtomIJNSA_4SM904GMMA25MMA_64x64x16_F32F16F16_SSILNSR_5MajorE1ELST_1ELNSR_7ScaleInE1ELSU_1EEEEEENSA_6LayoutISE_NSB_IJNSC_ILi0EEESY_SY_EEEEENSB_IJNSA_10UnderscoreES11_S11_EEEEENS7_6detail26Sm90ImplicitGemmTileTraitsINSA_13SM90_TMA_LOADENSA_14ComposedLayoutINSA_7SwizzleILi3ELi4ELi3EEENSA_18smem_ptr_flag_bitsILi16EEENSX_INSB_IJNSB_IJSI_NSC_ILi2EEEEEENSB_IJNSC_ILi8EEENSC_ILi4EEEEEENSB_IJSD_NSC_ILi18EEEEEEEEENSB_IJNSB_IJSD_NSC_ILi2048EEEEEENSB_IJSI_NSC_ILi512EEEEEENSB_IJSY_NSC_ILi4096EEEEEEEEEEEEEvEENS15_INSA_20SM90_TMA_LOAD_IM2COLENS17_IS19_S1B_NSX_INSB_IJNSB_IJSI_SD_EEES1G_S1I_EEENSB_IJNSB_IJSD_SY_EEES1N_NSB_IJSY_S1K_EEEEEEEEEEvEEEENS_8epilogue10collective6detail29Sm90TmaWarpSpecializedAdapterINS25_15DefaultEpilogueISN_NSB_IJlNSB_IJSD_llEEESY_EEES2A_NS24_6thread17LinearCombinationISN_Li1EffLNS2B_9ScaleType4KindE0ELNS_15FloatRoundStyleE2ESN_EENS_4gemm15EpilogueDefaultEEEEEvvEEEEvNT_6ParamsE,"",@"SHT_CUDA_INFO"
	.sectionflags	@""
	.align	4


	//----- nvinfo : EIATTR_CUDA_API_VERSION
	.align		4
        /*0000*/ 	.byte	0x04, 0x37
        /*0002*/ 	.short	(.L_18 - .L_17)
.L_17:
        /*0004*/ 	.word	0x00000082


	//----- nvinfo : EIATTR_KPARAM_INFO
	.align		4
.L_18:
        /*0008*/ 	.byte	0x04, 0x17
        /*000a*/ 	.short	(.L_20 - .L_19)
.L_19:
        /*000c*/ 	.word	0x00000000
        /*0010*/ 	.short	0x0000
        /*0012*/ 	.short	0x0070
        /*0014*/ 	.byte	0x00, 0xf0, 0x01, 0x0e


	//----- nvinfo : EIATTR_SPARSE_MMA_MASK
	.align		4
.L_20:
        /*0018*/ 	.byte	0x03, 0x50
        /*001a*/ 	.short	0x0000


	//----- nvinfo : EIATTR_MAXREG_COUNT
	.align		4
        /*001c*/ 	.byte	0x03, 0x1b
        /*001e*/ 	.short	0x00ff


	//----- nvinfo : EIATTR_NUM_BARRIERS
	.align		4
        /*0020*/ 	.byte	0x02, 0x4c
        /*0022*/ 	.byte	0x01
	.zero		1


	//----- nvinfo : EIATTR_MERCURY_ISA_VERSION
	.align		4
        /*0024*/ 	.byte	0x03, 0x5f
        /*0026*/ 	.short	0x0101


	//----- nvinfo : EIATTR_COOP_GROUP_MASK_REGIDS
	.align		4
        /*0028*/ 	.byte	0x04, 0x29
        /*002a*/ 	.short	(.L_22 - .L_21)


	//   ....[0]....
.L_21:
        /*002c*/ 	.word	0xffffffff


	//   ....[1]....
        /*0030*/ 	.word	0xffffffff


	//   ....[2]....
        /*0034*/ 	.word	0xffffffff


	//----- nvinfo : EIATTR_COOP_GROUP_INSTR_OFFSETS
	.align		4
.L_22:
        /*0038*/ 	.byte	0x04, 0x28
        /*003a*/ 	.short	(.L_24 - .L_23)


	//   ....[0]....
.L_23:
        /*003c*/ 	.word	0x00000060


	//   ....[1]....
        /*0040*/ 	.word	0x00000070


	//   ....[2]....
        /*0044*/ 	.word	0x00000130


	//----- nvinfo : EIATTR_MBARRIER_INSTR_OFFSETS
	.align		4
.L_24:
        /*0048*/ 	.byte	0x04, 0x39
        /*004a*/ 	.short	(.L_26 - .L_25)


	//   ....[0]....
.L_25:
        /*004c*/ 	.word	0x00000270
        /*0050*/ 	.word	0x000000ff
        /*0054*/ 	.word	0x00036000
        /*0058*/ 	.short	0x0100
        /*005a*/ 	.byte	0x08
	.zero		1


	//   ....[1]....
        /*005c*/ 	.word	0x00000280
        /*0060*/ 	.word	0x000000ff
        /*0064*/ 	.word	0x00036090
        /*0068*/ 	.short	0x0100
        /*006a*/ 	.byte	0x08
	.zero		1


	//   ....[2]....
        /*006c*/ 	.word	0x00000290
        /*0070*/ 	.word	0x000000ff
        /*0074*/ 	.word	0x00036008
        /*0078*/ 	.short	0x0100
        /*007a*/ 	.byte	0x08
	.zero		1


	//   ....[3]....
        /*007c*/ 	.word	0x000002a0
        /*0080*/ 	.word	0x000000ff
        /*0084*/ 	.word	0x00036098
        /*0088*/ 	.short	0x0100
        /*008a*/ 	.byte	0x08
	.zero		1


	//   ....[4]....
        /*008c*/ 	.word	0x000002b0
        /*0090*/ 	.word	0x000000ff
        /*0094*/ 	.word	0x00036010
        /*0098*/ 	.short	0x0100
        /*009a*/ 	.byte	0x08
	.zero		1


	//   ....[5]....
        /*009c*/ 	.word	0x000002c0
        /*00a0*/ 	.word	0x000000ff
        /*00a4*/ 	.word	0x000360a0
        /*00a8*/ 	.short	0x0100
        /*00aa*/ 	.byte	0x08
	.zero		1


	//   ....[6]....
        /*00ac*/ 	.word	0x000002d0
        /*00b0*/ 	.word	0x000000ff
        /*00b4*/ 	.word	0x00036018
        /*00b8*/ 	.short	0x0100
        /*00ba*/ 	.byte	0x08
	.zero		1


	//   ....[7]....
        /*00bc*/ 	.word	0x000002e0
        /*00c0*/ 	.word	0x000000ff
        /*00c4*/ 	.word	0x000360a8
        /*00c8*/ 	.short	0x0100
        /*00ca*/ 	.byte	0x08
	.zero		1


	//   ....[8]....
        /*00cc*/ 	.word	0x000002f0
        /*00d0*/ 	.word	0x000000ff
        /*00d4*/ 	.word	0x00036020
        /*00d8*/ 	.short	0x0100
        /*00da*/ 	.byte	0x08
	.zero		1


	//   ....[9]....
        /*00dc*/ 	.word	0x00000300
        /*00e0*/ 	.word	0x000000ff
        /*00e4*/ 	.word	0x000360b0
        /*00e8*/ 	.short	0x0100
        /*00ea*/ 	.byte	0x08
	.zero		1


	//   ....[10]....
        /*00ec*/ 	.word	0x00000310
        /*00f0*/ 	.word	0x000000ff
        /*00f4*/ 	.word	0x00036028
        /*00f8*/ 	.short	0x0100
        /*00fa*/ 	.byte	0x08
	.zero		1


	//   ....[11]....
        /*00fc*/ 	.word	0x00000320
        /*0100*/ 	.word	0x000000ff
        /*0104*/ 	.word	0x000360b8
        /*0108*/ 	.short	0x0100
        /*010a*/ 	.byte	0x08
	.zero		1


	//   ....[12]....
        /*010c*/ 	.word	0x00000330
        /*0110*/ 	.word	0x000000ff
        /*0114*/ 	.word	0x00036030
        /*0118*/ 	.short	0x0100
        /*011a*/ 	.byte	0x08
	.zero		1


	//   ....[13]....
        /*011c*/ 	.word	0x00000340
        /*0120*/ 	.word	0x000000ff
        /*0124*/ 	.word	0x000360c0
        /*0128*/ 	.short	0x0100
        /*012a*/ 	.byte	0x08
	.zero		1


	//   ....[14]....
        /*012c*/ 	.word	0x00000350
        /*0130*/ 	.word	0x000000ff
        /*0134*/ 	.word	0x00036038
        /*0138*/ 	.short	0x0100
        /*013a*/ 	.byte	0x08
	.zero		1


	//   ....[15]....
        /*013c*/ 	.word	0x00000360
        /*0140*/ 	.word	0x000000ff
        /*0144*/ 	.word	0x000360c8
        /*0148*/ 	.short	0x0100
        /*014a*/ 	.byte	0x08
	.zero		1


	//   ....[16]....
        /*014c*/ 	.word	0x00000370
        /*0150*/ 	.word	0x000000ff
        /*0154*/ 	.word	0x00036040
        /*0158*/ 	.short	0x0100
        /*015a*/ 	.byte	0x08
	.zero		1


	//   ....[17]....
        /*015c*/ 	.word	0x00000380
        /*0160*/ 	.word	0x000000ff
        /*0164*/ 	.word	0x000360d0
        /*0168*/ 	.short	0x0100
        /*016a*/ 	.byte	0x08
	.zero		1


	//   ....[18]....
        /*016c*/ 	.word	0x00000390
        /*0170*/ 	.word	0x000000ff
        /*0174*/ 	.word	0x00036048
        /*0178*/ 	.short	0x0100
        /*017a*/ 	.byte	0x08
	.zero		1


	//   ....[19]....
        /*017c*/ 	.word	0x000003a0
        /*0180*/ 	.word	0x000000ff
        /*0184*/ 	.word	0x000360d8
        /*0188*/ 	.short	0x0100
        /*018a*/ 	.byte	0x08
	.zero		1


	//   ....[20]....
        /*018c*/ 	.word	0x000003b0
        /*0190*/ 	.word	0x000000ff
        /*0194*/ 	.word	0x00036050
        /*0198*/ 	.short	0x0100
        /*019a*/ 	.byte	0x08
	.zero		1


	//   ....[21]....
        /*019c*/ 	.word	0x000003c0
        /*01a0*/ 	.word	0x000000ff
        /*01a4*/ 	.word	0x000360e0
        /*01a8*/ 	.short	0x0100
        /*01aa*/ 	.byte	0x08
	.zero		1


	//   ....[22]....
        /*01ac*/ 	.word	0x000003d0
        /*01b0*/ 	.word	0x000000ff
        /*01b4*/ 	.word	0x00036058
        /*01b8*/ 	.short	0x0100
        /*01ba*/ 	.byte	0x08
	.zero		1


	//   ....[23]....
        /*01bc*/ 	.word	0x000003e0
        /*01c0*/ 	.word	0x000000ff
        /*01c4*/ 	.word	0x000360e8
        /*01c8*/ 	.short	0x0100
        /*01ca*/ 	.byte	0x08
	.zero		1


	//   ....[24]....
        /*01cc*/ 	.word	0x000003f0
        /*01d0*/ 	.word	0x000000ff
        /*01d4*/ 	.word	0x00036060
        /*01d8*/ 	.short	0x0100
        /*01da*/ 	.byte	0x08
	.zero		1


	//   ....[25]....
        /*01dc*/ 	.word	0x00000400
        /*01e0*/ 	.word	0x000000ff
        /*01e4*/ 	.word	0x000360f0
        /*01e8*/ 	.short	0x0100
        /*01ea*/ 	.byte	0x08
	.zero		1


	//   ....[26]....
        /*01ec*/ 	.word	0x00000410
        /*01f0*/ 	.word	0x000000ff
        /*01f4*/ 	.word	0x00036068
        /*01f8*/ 	.short	0x0100
        /*01fa*/ 	.byte	0x08
	.zero		1


	//   ....[27]....
        /*01fc*/ 	.word	0x00000420
        /*0200*/ 	.word	0x000000ff
        /*0204*/ 	.word	0x000360f8
        /*0208*/ 	.short	0x0100
        /*020a*/ 	.byte	0x08
	.zero		1


	//   ....[28]....
        /*020c*/ 	.word	0x00000430
        /*0210*/ 	.word	0x000000ff
        /*0214*/ 	.word	0x00036070
        /*0218*/ 	.short	0x0100
        /*021a*/ 	.byte	0x08
	.zero		1


	//   ....[29]....
        /*021c*/ 	.word	0x00000440
        /*0220*/ 	.word	0x000000ff
        /*0224*/ 	.word	0x00036100
        /*0228*/ 	.short	0x0100
        /*022a*/ 	.byte	0x08
	.zero		1


	//   ....[30]....
        /*022c*/ 	.word	0x00000450
        /*0230*/ 	.word	0x000000ff
        /*0234*/ 	.word	0x00036078
        /*0238*/ 	.short	0x0100
        /*023a*/ 	.byte	0x08
	.zero		1


	//   ....[31]....
        /*023c*/ 	.word	0x00000460
        /*0240*/ 	.word	0x000000ff
        /*0244*/ 	.word	0x00036108
        /*0248*/ 	.short	0x0100
        /*024a*/ 	.byte	0x08
	.zero		1


	//   ....[32]....
        /*024c*/ 	.word	0x00000470
        /*0250*/ 	.word	0x000000ff
        /*0254*/ 	.word	0x00036080
        /*0258*/ 	.short	0x0100
        /*025a*/ 	.byte	0x08
	.zero		1


	//   ....[33]....
        /*025c*/ 	.word	0x00000480
        /*0260*/ 	.word	0x000000ff
        /*0264*/ 	.word	0x00036110
        /*0268*/ 	.short	0x0100
        /*026a*/ 	.byte	0x08
	.zero		1


	//   ....[34]....
        /*026c*/ 	.word	0x00000490
        /*0270*/ 	.word	0x000000ff
        /*0274*/ 	.word	0x00036088
        /*0278*/ 	.short	0x0100
        /*027a*/ 	.byte	0x08
	.zero		1


	//   ....[35]....
        /*027c*/ 	.word	0x000004a0
        /*0280*/ 	.word	0x000000ff
        /*0284*/ 	.word	0x00036118
        /*0288*/ 	.short	0x0100
        /*028a*/ 	.byte	0x08
	.zero		1


	//   ....[36]....
        /*028c*/ 	.word	0x00000ee0
        /*0290*/ 	.word	0x00000003
        /*0294*/ 	.word	0x00036000
        /*0298*/ 	.short	0x010a
        /*029a*/ 	.byte	0x3f
	.zero		1


	//   ....[37]....
        /*029c*/ 	.word	0x00001220
        /*02a0*/ 	.word	0x00000006
        /*02a4*/ 	.word	0x00036000
        /*02a8*/ 	.short	0x010a
        /*02aa*/ 	.byte	0x3f
	.zero		1


	//   ....[38]....
        /*02ac*/ 	.word	0x00001420
        /*02b0*/ 	.word	0x000000ff
        /*02b4*/ 	.word	0x00000000
        /*02b8*/ 	.short	0x0101
        /*02ba*/ 	.byte	0x06
	.zero		1


	//   ....[39]....
        /*02bc*/ 	.word	0x00001630
        /*02c0*/ 	.word	0x00000004
        /*02c4*/ 	.word	0x00000000
        /*02c8*/ 	.short	0x0101
        /*02ca*/ 	.byte	0x3f
	.zero		1


	//   ....[40]....
        /*02cc*/ 	.word	0x000066d0
        /*02d0*/ 	.word	0x00000005
        /*02d4*/ 	.word	0x00036090
        /*02d8*/ 	.short	0x010a
        /*02da*/ 	.byte	0x3f
	.zero		1


	//   ....[41]....
        /*02dc*/ 	.word	0x00006cc0
        /*02e0*/ 	.word	0x00000004
        /*02e4*/ 	.word	0x00000000
        /*02e8*/ 	.short	0x010a
        /*02ea*/ 	.byte	0x3f
	.zero		1


	//   ....[42]....
        /*02ec*/ 	.word	0x00006d70
        /*02f0*/ 	.word	0x00000000
        /*02f4*/ 	.word	0x00000000
        /*02f8*/ 	.short	0x010a
        /*02fa*/ 	.byte	0x3f
	.zero		1


	//   ....[43]....
        /*02fc*/ 	.word	0x00006e20
        /*0300*/ 	.word	0x00000000
        /*0304*/ 	.word	0x00000000
        /*0308*/ 	.short	0x010a
        /*030a*/ 	.byte	0x3f
	.zero		1


	//   ....[44]....
        /*030c*/ 	.word	0x00006ed0
        /*0310*/ 	.word	0x00000000
        /*0314*/ 	.word	0x00000000
        /*0318*/ 	.short	0x010a
        /*031a*/ 	.byte	0x3f
	.zero		1


	//   ....[45]....
        /*031c*/ 	.word	0x00006f80
        /*0320*/ 	.word	0x00000000
        /*0324*/ 	.word	0x00000000
        /*0328*/ 	.short	0x010a
        /*032a*/ 	.byte	0x3f
	.zero		1


	//   ....[46]....
        /*032c*/ 	.word	0x00007030
        /*0330*/ 	.word	0x00000000
        /*0334*/ 	.word	0x00000000
        /*0338*/ 	.short	0x010a
        /*033a*/ 	.byte	0x3f
	.zero		1


	//   ....[47]....
        /*033c*/ 	.word	0x000070e0
        /*0340*/ 	.word	0x00000000
        /*0344*/ 	.word	0x00000000
        /*0348*/ 	.short	0x010a
        /*034a*/ 	.byte	0x3f
	.zero		1


	//   ....[48]....
        /*034c*/ 	.word	0x00007190
        /*0350*/ 	.word	0x00000000
        /*0354*/ 	.word	0x00000000
        /*0358*/ 	.short	0x010a
        /*035a*/ 	.byte	0x3f
	.zero		1


	//   ....[49]....
        /*035c*/ 	.word	0x00007240
        /*0360*/ 	.word	0x00000000
        /*0364*/ 	.word	0x00000000
        /*0368*/ 	.short	0x010a
        /*036a*/ 	.byte	0x3f
	.zero		1


	//   ....[50]....
        /*036c*/ 	.word	0x000072f0
        /*0370*/ 	.word	0x00000000
        /*0374*/ 	.word	0x00000000
        /*0378*/ 	.short	0x010a
        /*037a*/ 	.byte	0x3f
	.zero		1


	//   ....[51]....
        /*037c*/ 	.word	0x000073a0
        /*0380*/ 	.word	0x00000000
        /*0384*/ 	.word	0x00000000
        /*0388*/ 	.short	0x010a
        /*038a*/ 	.byte	0x3f
	.zero		1


	//   ....[52]....
        /*038c*/ 	.word	0x00007450
        /*0390*/ 	.word	0x00000000
        /*0394*/ 	.word	0x00000000
        /*0398*/ 	.short	0x010a
        /*039a*/ 	.byte	0x3f
	.zero		1


	//   ....[53]....
        /*039c*/ 	.word	0x00007500
        /*03a0*/ 	.word	0x00000000
        /*03a4*/ 	.word	0x00000000
        /*03a8*/ 	.short	0x010a
        /*03aa*/ 	.byte	0x3f
	.zero		1


	//   ....[54]....
        /*03ac*/ 	.word	0x000075b0
        /*03b0*/ 	.word	0x00000000
        /*03b4*/ 	.word	0x00000000
        /*03b8*/ 	.short	0x010a
        /*03ba*/ 	.byte	0x3f
	.zero		1


	//   ....[55]....
        /*03bc*/ 	.word	0x00007660
        /*03c0*/ 	.word	0x00000000
        /*03c4*/ 	.word	0x00000000
        /*03c8*/ 	.short	0x010a
        /*03ca*/ 	.byte	0x3f
	.zero		1


	//   ....[56]....
        /*03cc*/ 	.word	0x00007710
        /*03d0*/ 	.word	0x00000000
        /*03d4*/ 	.word	0x00000000
        /*03d8*/ 	.short	0x010a
        /*03da*/ 	.byte	0x3f
	.zero		1


	//   ....[57]....
        /*03dc*/ 	.word	0x000077c0
        /*03e0*/ 	.word	0x00000000
        /*03e4*/ 	.word	0x00000000
        /*03e8*/ 	.short	0x010a
        /*03ea*/ 	.byte	0x3f
	.zero		1


	//   ....[58]....
        /*03ec*/ 	.word	0x00007870
        /*03f0*/ 	.word	0x00000002
        /*03f4*/ 	.word	0x00000000
        /*03f8*/ 	.short	0x010a
        /*03fa*/ 	.byte	0x3f
	.zero		1


	//----- nvinfo : EIATTR_NUM_MBARRIERS
	.align		4
.L_26:
        /*03fc*/ 	.byte	0x03, 0x38
        /*03fe*/ 	.short	0x0024


	//----- nvinfo : EIATTR_EXIT_INSTR_OFFSETS
	.align		4
        /*0400*/ 	.byte	0x04, 0x1c
        /*0402*/ 	.short	(.L_28 - .L_27)


	//   ....[0]....
.L_27:
        /*0404*/ 	.word	0x00000c10


	//   ....[1]....
        /*0408*/ 	.word	0x00001860


	//   ....[2]....
        /*040c*/ 	.word	0x00001980


	//   ....[3]....
        /*0410*/ 	.word	0x00004f70


	//   ....[4]....
        /*0414*/ 	.word	0x00004fa0


	//   ....[5]....
        /*0418*/ 	.word	0x000064a0


	//   ....[6]....
        /*041c*/ 	.word	0x000064d0


	//   ....[7]....
        /*0420*/ 	.word	0x000064f0


	//   ....[8]....
        /*0424*/ 	.word	0x00006bb0


	//   ....[9]....
        /*0428*/ 	.word	0x000078a0


	//----- nvinfo : EIATTR_MAX_THREADS
	.align		4
.L_28:
        /*042c*/ 	.byte	0x04, 0x05
        /*042e*/ 	.short	(.L_30 - .L_29)
.L_29:
        /*0430*/ 	.word	0x00000100
        /*0434*/ 	.word	0x00000001
        /*0438*/ 	.word	0x00000001


	//----- nvinfo : EIATTR_CRS_STACK_SIZE
	.align		4
.L_30:
        /*043c*/ 	.byte	0x04, 0x1e
        /*043e*/ 	.short	(.L_32 - .L_31)
.L_31:
        /*0440*/ 	.word	0x00000000


	//----- nvinfo : EIATTR_CBANK_PARAM_SIZE
	.align		4
.L_32:
        /*0444*/ 	.byte	0x03, 0x19
        /*0446*/ 	.short	0x03f0


	//----- nvinfo : EIATTR_PARAM_CBANK
	.align		4
        /*0448*/ 	.byte	0x04, 0x0a
        /*044a*/ 	.short	(.L_34 - .L_33)
	.align		4
.L_33:
        /*044c*/ 	.word	index@(.nv.constant0._ZN7cutlass13device_kernelINS_4conv6kernel13ConvUniversalINS1_16ConvProblemShapeILNS1_8OperatorE2ELi2EEENS1_10collective14CollectiveConvINS1_46MainloopSm90TmaGmmaWarpSpecializedImplicitGemmILS5_2ELi18ELi2EN4cute5tupleIJNSA_1CILi1EEESD_SD_EEENS1_36KernelImplicitTmaWarpSpecializedSm90ELi1EEENSB_IJNSC_ILi128EEENSB_IJNSC_ILi64EEEEEENSB_IJNSC_ILi32EEEEEEEEENS_6half_tESN_NSA_8TiledMMAINSA_8MMA_AtomIJNSA_4SM904GMMA25MMA_64x64x16_F32F16F16_SSILNSR_5MajorE1ELST_1ELNSR_7ScaleInE1ELSU_1EEEEEENSA_6LayoutISE_NSB_IJNSC_ILi0EEESY_SY_EEEEENSB_IJNSA_10UnderscoreES11_S11_EEEEENS7_6detail26Sm90ImplicitGemmTileTraitsINSA_13SM90_TMA_LOADENSA_14ComposedLayoutINSA_7SwizzleILi3ELi4ELi3EEENSA_18smem_ptr_flag_bitsILi16EEENSX_INSB_IJNSB_IJSI_NSC_ILi2EEEEEENSB_IJNSC_ILi8EEENSC_ILi4EEEEEENSB_IJSD_NSC_ILi18EEEEEEEEENSB_IJNSB_IJSD_NSC_ILi2048EEEEEENSB_IJSI_NSC_ILi512EEEEEENSB_IJSY_NSC_ILi4096EEEEEEEEEEEEEvEENS15_INSA_20SM90_TMA_LOAD_IM2COLENS17_IS19_S1B_NSX_INSB_IJNSB_IJSI_SD_EEES1G_S1I_EEENSB_IJNSB_IJSD_SY_EEES1N_NSB_IJSY_S1K_EEEEEEEEEEvEEEENS_8epilogue10collective6detail29Sm90TmaWarpSpecializedAdapterINS25_15DefaultEpilogueISN_NSB_IJlNSB_IJSD_llEEESY_EEES2A_NS24_6thread17LinearCombinationISN_Li1EffLNS2B_9ScaleType4KindE0ELNS_15FloatRoundStyleE2ESN_EENS_4gemm15EpilogueDefaultEEEEEvvEEEEvNT_6ParamsE)
        /*0450*/ 	.short	0x0210
        /*0452*/ 	.short	0x03f0


	//----- nvinfo : EIATTR_SW_WAR
	.align		4
.L_34:
        /*0454*/ 	.byte	0x04, 0x36
        /*0456*/ 	.short	(.L_36 - .L_35)
.L_35:
        /*0458*/ 	.word	0x00000008
.L_36:


//--------------------- .nv.callgraph             --------------------------
	.section	.nv.callgraph,"",@"SHT_CUDA_CALLGRAPH"
	.align	4
	.sectionentsize	8
	.align		4
        /*0000*/ 	.word	0x00000000
	.align		4
        /*0004*/ 	.word	0xffffffff
	.align		4
        /*0008*/ 	.word	0x00000000
	.align		4
        /*000c*/ 	.word	0xfffffffe
	.align		4
        /*0010*/ 	.word	0x00000000
	.align		4
        /*0014*/ 	.word	0xfffffffd
	.align		4
        /*0018*/ 	.word	0x00000000
	.align		4
        /*001c*/ 	.word	0xfffffffc


//--------------------- .nv.constant4             --------------------------
	.section	.nv.constant4,"a",@progbits
	.align	8
	.align		8
.nv.constant4:
        /*0000*/ 	.dword	_ZN39_INTERNAL_a6ffc798_4_k_cu_7afc34a9_26144cuda3std3__45__cpo5beginE
	.align		8
        /*0008*/ 	.dword	_ZN39_INTERNAL_a6ffc798_4_k_cu_7afc34a9_26144cuda3std3__45__cpo3endE
	.align		8
        /*0010*/ 	.dword	_ZN39_INTERNAL_a6ffc798_4_k_cu_7afc34a9_26144cuda3std3__45__cpo6cbeginE
	.align		8
        /*0018*/ 	.dword	_ZN39_INTERNAL_a6ffc798_4_k_cu_7afc34a9_26144cuda3std3__45__cpo4cendE
	.align		8
        /*0020*/ 	.dword	_ZN39_INTERNAL_a6ffc798_4_k_cu_7afc34a9_26144cuda3std3__441_GLOBAL__N__a6ffc798_4_k_cu_7afc34a9_26146ignoreE
	.align		8
        /*0028*/ 	.dword	_ZN39_INTERNAL_a6ffc798_4_k_cu_7afc34a9_26144cuda3std3__419piecewise_constructE
	.align		8
        /*0030*/ 	.dword	_ZN39_INTERNAL_a6ffc798_4_k_cu_7afc34a9_26144cuda3std3__48in_placeE
	.align		8
        /*0038*/ 	.dword	_ZN39_INTERNAL_a6ffc798_4_k_cu_7afc34a9_26144cuda3std6ranges3__45__cpo4swapE
	.align		8
        /*0040*/ 	.dword	_ZN39_INTERNAL_a6ffc798_4_k_cu_7afc34a9_26144cuda3std6ranges3__45__cpo9iter_moveE
	.align		8
        /*0048*/ 	.dword	_ZN39_INTERNAL_a6ffc798_4_k_cu_7afc34a9_26144cute7productE
	.align		8
        /*0050*/ 	.dword	_ZN39_INTERNAL_a6ffc798_4_k_cu_7afc34a9_26144cute1_E


//--------------------- .text._ZN7cutlass13device_kernelINS_4conv6kernel13ConvUniversalINS1_16ConvProblemShapeILNS1_8OperatorE2ELi2EEENS1_10collective14CollectiveConvINS1_46MainloopSm90TmaGmmaWarpSpecializedImplicitGemmILS5_2ELi18ELi2EN4cute5tupleIJNSA_1CILi1EEESD_SD_EEENS1_36KernelImplicitTmaWarpSpecializedSm90ELi1EEENSB_IJNSC_ILi128EEENSB_IJNSC_ILi64EEEEEENSB_IJNSC_ILi32EEEEEEEEENS_6half_tESN_NSA_8TiledMMAINSA_8MMA_AtomIJNSA_4SM904GMMA25MMA_64x64x16_F32F16F16_SSILNSR_5MajorE1ELST_1ELNSR_7ScaleInE1ELSU_1EEEEEENSA_6LayoutISE_NSB_IJNSC_ILi0EEESY_SY_EEEEENSB_IJNSA_10UnderscoreES11_S11_EEEEENS7_6detail26Sm90ImplicitGemmTileTraitsINSA_13SM90_TMA_LOADENSA_14ComposedLayoutINSA_7SwizzleILi3ELi4ELi3EEENSA_18smem_ptr_flag_bitsILi16EEENSX_INSB_IJNSB_IJSI_NSC_ILi2EEEEEENSB_IJNSC_ILi8EEENSC_ILi4EEEEEENSB_IJSD_NSC_ILi18EEEEEEEEENSB_IJNSB_IJSD_NSC_ILi2048EEEEEENSB_IJSI_NSC_ILi512EEEEEENSB_IJSY_NSC_ILi4096EEEEEEEEEEEEEvEENS15_INSA_20SM90_TMA_LOAD_IM2COLENS17_IS19_S1B_NSX_INSB_IJNSB_IJSI_SD_EEES1G_S1I_EEENSB_IJNSB_IJSD_SY_EEES1N_NSB_IJSY_S1K_EEEEEEEEEEvEEEENS_8epilogue10collective6detail29Sm90TmaWarpSpecializedAdapterINS25_15DefaultEpilogueISN_NSB_IJlNSB_IJSD_llEEESY_EEES2A_NS24_6thread17LinearCombinationISN_Li1EffLNS2B_9ScaleType4KindE0ELNS_15FloatRoundStyleE2ESN_EENS_4gemm15EpilogueDefaultEEEEEvvEEEEvNT_6ParamsE --------------------------
	.section	.text._ZN7cutlass13device_kernelINS_4conv6kernel13ConvUniversalINS1_16ConvProblemShapeILNS1_8OperatorE2ELi2EEENS1_10collective14CollectiveConvINS1_46MainloopSm90TmaGmmaWarpSpecializedImplicitGemmILS5_2ELi18ELi2EN4cute5tupleIJNSA_1CILi1EEESD_SD_EEENS1_36KernelImplicitTmaWarpSpecializedSm90ELi1EEENSB_IJNSC_ILi128EEENSB_IJNSC_ILi64EEEEEENSB_IJNSC_ILi32EEEEEEEEENS_6half_tESN_NSA_8TiledMMAINSA_8MMA_AtomIJNSA_4SM904GMMA25MMA_64x64x16_F32F16F16_SSILNSR_5MajorE1ELST_1ELNSR_7ScaleInE1ELSU_1EEEEEENSA_6LayoutISE_NSB_IJNSC_ILi0EEESY_SY_EEEEENSB_IJNSA_10UnderscoreES11_S11_EEEEENS7_6detail26Sm90ImplicitGemmTileTraitsINSA_13SM90_TMA_LOADENSA_14ComposedLayoutINSA_7SwizzleILi3ELi4ELi3EEENSA_18smem_ptr_flag_bitsILi16EEENSX_INSB_IJNSB_IJSI_NSC_ILi2EEEEEENSB_IJNSC_ILi8EEENSC_ILi4EEEEEENSB_IJSD_NSC_ILi18EEEEEEEEENSB_IJNSB_IJSD_NSC_ILi2048EEEEEENSB_IJSI_NSC_ILi512EEEEEENSB_IJSY_NSC_ILi4096EEEEEEEEEEEEEvEENS15_INSA_20SM90_TMA_LOAD_IM2COLENS17_IS19_S1B_NSX_INSB_IJNSB_IJSI_SD_EEES1G_S1I_EEENSB_IJNSB_IJSD_SY_EEES1N_NSB_IJSY_S1K_EEEEEEEEEEvEEEENS_8epilogue10collective6detail29Sm90TmaWarpSpecializedAdapterINS25_15DefaultEpilogueISN_NSB_IJlNSB_IJSD_llEEESY_EEES2A_NS24_6thread17LinearCombinationISN_Li1EffLNS2B_9ScaleType4KindE0ELNS_15FloatRoundStyleE2ESN_EENS_4gemm15EpilogueDefaultEEEEEvvEEEEvNT_6ParamsE,"ax",@progbits
	.align	128
.text._ZN7cutlass13device_kernelINS_4conv6kernel13ConvUniversalINS1_16ConvProblemShapeILNS1_8OperatorE2ELi2EEENS1_10collective14CollectiveConvINS1_46MainloopSm90TmaGmmaWarpSpecializedImplicitGemmILS5_2ELi18ELi2EN4cute5tupleIJNSA_1CILi1EEESD_SD_EEENS1_36KernelImplicitTmaWarpSpecializedSm90ELi1EEENSB_IJNSC_ILi128EEENSB_IJNSC_ILi64EEEEEENSB_IJNSC_ILi32EEEEEEEEENS_6half_tESN_NSA_8TiledMMAINSA_8MMA_AtomIJNSA_4SM904GMMA25MMA_64x64x16_F32F16F16_SSILNSR_5MajorE1ELST_1ELNSR_7ScaleInE1ELSU_1EEEEEENSA_6LayoutISE_NSB_IJNSC_ILi0EEESY_SY_EEEEENSB_IJNSA_10UnderscoreES11_S11_EEEEENS7_6detail26Sm90ImplicitGemmTileTraitsINSA_13SM90_TMA_LOADENSA_14ComposedLayoutINSA_7SwizzleILi3ELi4ELi3EEENSA_18smem_ptr_flag_bitsILi16EEENSX_INSB_IJNSB_IJSI_NSC_ILi2EEEEEENSB_IJNSC_ILi8EEENSC_ILi4EEEEEENSB_IJSD_NSC_ILi18EEEEEEEEENSB_IJNSB_IJSD_NSC_ILi2048EEEEEENSB_IJSI_NSC_ILi512EEEEEENSB_IJSY_NSC_ILi4096EEEEEEEEEEEEEvEENS15_INSA_20SM90_TMA_LOAD_IM2COLENS17_IS19_S1B_NSX_INSB_IJNSB_IJSI_SD_EEES1G_S1I_EEENSB_IJNSB_IJSD_SY_EEES1N_NSB_IJSY_S1K_EEEEEEEEEEvEEEENS_8epilogue10collective6detail29Sm90TmaWarpSpecializedAdapterINS25_15DefaultEpilogueISN_NSB_IJlNSB_IJSD_llEEESY_EEES2A_NS24_6thread17LinearCombinationISN_Li1EffLNS2B_9ScaleType4KindE0ELNS_15FloatRoundStyleE2ESN_EENS_4gemm15EpilogueDefaultEEEEEvvEEEEvNT_6ParamsE:
        .type           _ZN7cutlass13device_kernelINS_4conv6kernel13ConvUniversalINS1_16ConvProblemShapeILNS1_8OperatorE2ELi2EEENS1_10collective14CollectiveConvINS1_46MainloopSm90TmaGmmaWarpSpecializedImplicitGemmILS5_2ELi18ELi2EN4cute5tupleIJNSA_1CILi1EEESD_SD_EEENS1_36KernelImplicitTmaWarpSpecializedSm90ELi1EEENSB_IJNSC_ILi128EEENSB_IJNSC_ILi64EEEEEENSB_IJNSC_ILi32EEEEEEEEENS_6half_tESN_NSA_8TiledMMAINSA_8MMA_AtomIJNSA_4SM904GMMA25MMA_64x64x16_F32F16F16_SSILNSR_5MajorE1ELST_1ELNSR_7ScaleInE1ELSU_1EEEEEENSA_6LayoutISE_NSB_IJNSC_ILi0EEESY_SY_EEEEENSB_IJNSA_10UnderscoreES11_S11_EEEEENS7_6detail26Sm90ImplicitGemmTileTraitsINSA_13SM90_TMA_LOADENSA_14ComposedLayoutINSA_7SwizzleILi3ELi4ELi3EEENSA_18smem_ptr_flag_bitsILi16EEENSX_INSB_IJNSB_IJSI_NSC_ILi2EEEEEENSB_IJNSC_ILi8EEENSC_ILi4EEEEEENSB_IJSD_NSC_ILi18EEEEEEEEENSB_IJNSB_IJSD_NSC_ILi2048EEEEEENSB_IJSI_NSC_ILi512EEEEEENSB_IJSY_NSC_ILi4096EEEEEEEEEEEEEvEENS15_INSA_20SM90_TMA_LOAD_IM2COLENS17_IS19_S1B_NSX_INSB_IJNSB_IJSI_SD_EEES1G_S1I_EEENSB_IJNSB_IJSD_SY_EEES1N_NSB_IJSY_S1K_EEEEEEEEEEvEEEENS_8epilogue10collective6detail29Sm90TmaWarpSpecializedAdapterINS25_15DefaultEpilogueISN_NSB_IJlNSB_IJSD_llEEESY_EEES2A_NS24_6thread17LinearCombinationISN_Li1EffLNS2B_9ScaleType4KindE0ELNS_15FloatRoundStyleE2ESN_EENS_4gemm15EpilogueDefaultEEEEEvvEEEEvNT_6ParamsE,@function
        .size           _ZN7cutlass13device_kernelINS_4conv6kernel13ConvUniversalINS1_16ConvProblemShapeILNS1_8OperatorE2ELi2EEENS1_10collective14CollectiveConvINS1_46MainloopSm90TmaGmmaWarpSpecializedImplicitGemmILS5_2ELi18ELi2EN4cute5tupleIJNSA_1CILi1EEESD_SD_EEENS1_36KernelImplicitTmaWarpSpecializedSm90ELi1EEENSB_IJNSC_ILi128EEENSB_IJNSC_ILi64EEEEEENSB_IJNSC_ILi32EEEEEEEEENS_6half_tESN_NSA_8TiledMMAINSA_8MMA_AtomIJNSA_4SM904GMMA25MMA_64x64x16_F32F16F16_SSILNSR_5MajorE1ELST_1ELNSR_7ScaleInE1ELSU_1EEEEEENSA_6LayoutISE_NSB_IJNSC_ILi0EEESY_SY_EEEEENSB_IJNSA_10UnderscoreES11_S11_EEEEENS7_6detail26Sm90ImplicitGemmTileTraitsINSA_13SM90_TMA_LOADENSA_14ComposedLayoutINSA_7SwizzleILi3ELi4ELi3EEENSA_18smem_ptr_flag_bitsILi16EEENSX_INSB_IJNSB_IJSI_NSC_ILi2EEEEEENSB_IJNSC_ILi8EEENSC_ILi4EEEEEENSB_IJSD_NSC_ILi18EEEEEEEEENSB_IJNSB_IJSD_NSC_ILi2048EEEEEENSB_IJSI_NSC_ILi512EEEEEENSB_IJSY_NSC_ILi4096EEEEEEEEEEEEEvEENS15_INSA_20SM90_TMA_LOAD_IM2COLENS17_IS19_S1B_NSX_INSB_IJNSB_IJSI_SD_EEES1G_S1I_EEENSB_IJNSB_IJSD_SY_EEES1N_NSB_IJSY_S1K_EEEEEEEEEEvEEEENS_8epilogue10collective6detail29Sm90TmaWarpSpecializedAdapterINS25_15DefaultEpilogueISN_NSB_IJlNSB_IJSD_llEEESY_EEES2A_NS24_6thread17LinearCombinationISN_Li1EffLNS2B_9ScaleType4KindE0ELNS_15FloatRoundStyleE2ESN_EENS_4gemm15EpilogueDefaultEEEEEvvEEEEvNT_6ParamsE,(.L_x_170 - _ZN7cutlass13device_kernelINS_4conv6kernel13ConvUniversalINS1_16ConvProblemShapeILNS1_8OperatorE2ELi2EEENS1_10collective14CollectiveConvINS1_46MainloopSm90TmaGmmaWarpSpecializedImplicitGemmILS5_2ELi18ELi2EN4cute5tupleIJNSA_1CILi1EEESD_SD_EEENS1_36KernelImplicitTmaWarpSpecializedSm90ELi1EEENSB_IJNSC_ILi128EEENSB_IJNSC_ILi64EEEEEENSB_IJNSC_ILi32EEEEEEEEENS_6half_tESN_NSA_8TiledMMAINSA_8MMA_AtomIJNSA_4SM904GMMA25MMA_64x64x16_F32F16F16_SSILNSR_5MajorE1ELST_1ELNSR_7ScaleInE1ELSU_1EEEEEENSA_6LayoutISE_NSB_IJNSC_ILi0EEESY_SY_EEEEENSB_IJNSA_10UnderscoreES11_S11_EEEEENS7_6detail26Sm90ImplicitGemmTileTraitsINSA_13SM90_TMA_LOADENSA_14ComposedLayoutINSA_7SwizzleILi3ELi4ELi3EEENSA_18smem_ptr_flag_bitsILi16EEENSX_INSB_IJNSB_IJSI_NSC_ILi2EEEEEENSB_IJNSC_ILi8EEENSC_ILi4EEEEEENSB_IJSD_NSC_ILi18EEEEEEEEENSB_IJNSB_IJSD_NSC_ILi2048EEEEEENSB_IJSI_NSC_ILi512EEEEEENSB_IJSY_NSC_ILi4096EEEEEEEEEEEEEvEENS15_INSA_20SM90_TMA_LOAD_IM2COLENS17_IS19_S1B_NSX_INSB_IJNSB_IJSI_SD_EEES1G_S1I_EEENSB_IJNSB_IJSD_SY_EEES1N_NSB_IJSY_S1K_EEEEEEEEEEvEEEENS_8epilogue10collective6detail29Sm90TmaWarpSpecializedAdapterINS25_15DefaultEpilogueISN_NSB_IJlNSB_IJSD_llEEESY_EEES2A_NS24_6thread17LinearCombinationISN_Li1EffLNS2B_9ScaleType4KindE0ELNS_15FloatRoundStyleE2ESN_EENS_4gemm15EpilogueDefaultEEEEEvvEEEEvNT_6ParamsE)
        .other          _ZN7cutlass13device_kernelINS_4conv6kernel13ConvUniversalINS1_16ConvProblemShapeILNS1_8OperatorE2ELi2EEENS1_10collective14CollectiveConvINS1_46MainloopSm90TmaGmmaWarpSpecializedImplicitGemmILS5_2ELi18ELi2EN4cute5tupleIJNSA_1CILi1EEESD_SD_EEENS1_36KernelImplicitTmaWarpSpecializedSm90ELi1EEENSB_IJNSC_ILi128EEENSB_IJNSC_ILi64EEEEEENSB_IJNSC_ILi32EEEEEEEEENS_6half_tESN_NSA_8TiledMMAINSA_8MMA_AtomIJNSA_4SM904GMMA25MMA_64x64x16_F32F16F16_SSILNSR_5MajorE1ELST_1ELNSR_7ScaleInE1ELSU_1EEEEEENSA_6LayoutISE_NSB_IJNSC_ILi0EEESY_SY_EEEEENSB_IJNSA_10UnderscoreES11_S11_EEEEENS7_6detail26Sm90ImplicitGemmTileTraitsINSA_13SM90_TMA_LOADENSA_14ComposedLayoutINSA_7SwizzleILi3ELi4ELi3EEENSA_18smem_ptr_flag_bitsILi16EEENSX_INSB_IJNSB_IJSI_NSC_ILi2EEEEEENSB_IJNSC_ILi8EEENSC_ILi4EEEEEENSB_IJSD_NSC_ILi18EEEEEEEEENSB_IJNSB_IJSD_NSC_ILi2048EEEEEENSB_IJSI_NSC_ILi512EEEEEENSB_IJSY_NSC_ILi4096EEEEEEEEEEEEEvEENS15_INSA_20SM90_TMA_LOAD_IM2COLENS17_IS19_S1B_NSX_INSB_IJNSB_IJSI_SD_EEES1G_S1I_EEENSB_IJNSB_IJSD_SY_EEES1N_NSB_IJSY_S1K_EEEEEEEEEEvEEEENS_8epilogue10collective6detail29Sm90TmaWarpSpecializedAdapterINS25_15DefaultEpilogueISN_NSB_IJlNSB_IJSD_llEEESY_EEES2A_NS24_6thread17LinearCombinationISN_Li1EffLNS2B_9ScaleType4KindE0ELNS_15FloatRoundStyleE2ESN_EENS_4gemm15EpilogueDefaultEEEEEvvEEEEvNT_6ParamsE,@"STO_CUDA_ENTRY STV_DEFAULT"
_ZN7cutlass13device_kernelINS_4conv6kernel13ConvUniversalINS1_16ConvProblemShapeILNS1_8OperatorE2ELi2EEENS1_10collective14CollectiveConvINS1_46MainloopSm90TmaGmmaWarpSpecializedImplicitGemmILS5_2ELi18ELi2EN4cute5tupleIJNSA_1CILi1EEESD_SD_EEENS1_36KernelImplicitTmaWarpSpecializedSm90ELi1EEENSB_IJNSC_ILi128EEENSB_IJNSC_ILi64EEEEEENSB_IJNSC_ILi32EEEEEEEEENS_6half_tESN_NSA_8TiledMMAINSA_8MMA_AtomIJNSA_4SM904GMMA25MMA_64x64x16_F32F16F16_SSILNSR_5MajorE1ELST_1ELNSR_7ScaleInE1ELSU_1EEEEEENSA_6LayoutISE_NSB_IJNSC_ILi0EEESY_SY_EEEEENSB_IJNSA_10UnderscoreES11_S11_EEEEENS7_6detail26Sm90ImplicitGemmTileTraitsINSA_13SM90_TMA_LOADENSA_14ComposedLayoutINSA_7SwizzleILi3ELi4ELi3EEENSA_18smem_ptr_flag_bitsILi16EEENSX_INSB_IJNSB_IJSI_NSC_ILi2EEEEEENSB_IJNSC_ILi8EEENSC_ILi4EEEEEENSB_IJSD_NSC_ILi18EEEEEEEEENSB_IJNSB_IJSD_NSC_ILi2048EEEEEENSB_IJSI_NSC_ILi512EEEEEENSB_IJSY_NSC_ILi4096EEEEEEEEEEEEEvEENS15_INSA_20SM90_TMA_LOAD_IM2COLENS17_IS19_S1B_NSX_INSB_IJNSB_IJSI_SD_EEES1G_S1I_EEENSB_IJNSB_IJSD_SY_EEES1N_NSB_IJSY_S1K_EEEEEEEEEEvEEEENS_8epilogue10collective6detail29Sm90TmaWarpSpecializedAdapterINS25_15DefaultEpilogueISN_NSB_IJlNSB_IJSD_llEEESY_EEES2A_NS24_6thread17LinearCombinationISN_Li1EffLNS2B_9ScaleType4KindE0ELNS_15FloatRoundStyleE2ESN_EENS_4gemm15EpilogueDefaultEEEEEvvEEEEvNT_6ParamsE:
[----:B------:R-:W-:Y:S01]  /*0000*/  LDC R1, c[0x0][0x28] ;  /* 0x00000a00ff017b82 */ /* 0x000fe20000000800 */
[----:B------:R-:W0:Y:S01]  /*0010*/  S2R R9, SR_TID.X ;  /* 0x0000000000097919 */ /* 0x000e220000002100 */
[----:B------:R-:W-:Y:S01]  /*0020*/  ELECT P0, URZ, PT ;  /* 0x00000000003f782f */ /* 0x000fe20003800000 */
[----:B------:R-:W-:Y:S01]  /*0030*/  BSSY B0, `(.L_x_0) ;  /* 0x000000f000007945 */ /* 0x000fe20003800000 */
[--C-:B0-----:R-:W-:Y:S02]  /*0040*/  SHF.R.U32.HI R0, RZ, 0x5, R9.reuse ;  /* 0x00000005ff007819 */ /* 0x101fe40000011609 */
[----:B------:R-:W-:-:S03]  /*0050*/  SHF.R.U32.HI R3, RZ, 0x7, R9 ;  /* 0x00000007ff037819 */ /* 0x000fc60000011609 */
[----:B------:R-:W0:Y:S04]  /*0060*/  SHFL.IDX PT, R2, R0, RZ, 0x1f ;  /* 0x00001fff00027589 */ /* 0x000e2800000e0000 */
[----:B------:R1:W2:Y:S01]  /*0070*/  SHFL.IDX PT, R5, R3, RZ, 0x1f ;  /* 0x00001fff03057589 */ /* 0x0002a200000e0000 */
[----:B0-----:R-:W-:-:S13]  /*0080*/  ISETP.NE.OR P0, PT, R2, RZ, !P0 ;  /* 0x000000ff0200720c */ /* 0x001fda0004705670 */
[----:B-12---:R-:W-:Y:S05]  /*0090*/  @P0 BRA `(.L_x_1) ;  /* 0x0000000000200947 */ /* 0x006fea0003800000 */
[----:B------:R-:W-:Y:S02]  /*00a0*/  ULDC.64 UR4, c[0x0][0x198] ;  /* 0x0000660000047ab9 */ /* 0x000fe40000000a00 */
[----:B------:R-:W-:Y:S02]  /*00b0*/  UIADD3 UR6, UP0, UR4, 0xf0, URZ ;  /* 0x000000f004067890 */ /* 0x000fe4000ff1e03f */
[----:B------:R-:W-:Y:S02]  /*00c0*/  UIADD3 UR4, UP1, UR4, 0x1f0, URZ ;  /* 0x000001f004047890 */ /* 0x000fe4000ff3e03f */
[----:B------:R-:W-:Y:S02]  /*00d0*/  UIADD3.X UR7, URZ, UR5, URZ, UP0, !UPT ;  /* 0x000000053f077290 */ /* 0x000fe400087fe43f */
[----:B------:R-:W-:-:S07]  /*00e0*/  UIADD3.X UR5, URZ, UR5, URZ, UP1, !UPT ;  /* 0x000000053f057290 */ /* 0x000fce0008ffe43f */
[----:B------:R0:W-:Y:S02]  /*00f0*/  UTMACCTL.PF [UR6] ;  /* 0x00000000060079b9 */ /* 0x0001e40008040000 */
[----:B------:R0:W-:Y:S02]  /*0100*/  UTMACCTL.PF [UR4] ;  /* 0x00000000040079b9 */ /* 0x0001e40008040000 */
[----:B0-----:R-:W-:Y:S01]  /*0110*/  NOP ;  /* 0x0000000000007918 */ /* 0x001fe20000000000 */
.L_x_1:
[----:B------:R-:W-:Y:S05]  /*0120*/  BSYNC B0 ;  /* 0x0000000000007941 */ /* 0x000fea0003800000 */
.L_x_0:
[----:B------:R-:W0:Y:S01]  /*0130*/  SHFL.IDX PT, R0, R0, RZ, 0x1f ;  /* 0x00001fff00007589 */ /* 0x000e2200000e0000 */
[----:B------:R-:W-:-:S04]  /*0140*/  SHF.R.S32.HI R3, RZ, 0x1f, R2 ;  /* 0x0000001fff037819 */ /* 0x000fc80000011402 */
[----:B------:R-:W-:Y:S02]  /*0150*/  LEA.HI R3, R3, R2, RZ, 0x2 ;  /* 0x0000000203037211 */ /* 0x000fe400078f10ff */
[----:B0-----:R-:W-:-:S13]  /*0160*/  ISETP.NE.AND P0, PT, R0, RZ, PT ;  /* 0x000000ff0000720c */ /* 0x001fda0003f05270 */
[----:B------:R-:W-:Y:S05]  /*0170*/  @P0 BRA `(.L_x_2) ;  /* 0x0000000000d40947 */ /* 0x000fea0003800000 */
[----:B------:R-:W-:Y:S01]  /*0180*/  ELECT P0, URZ, PT ;  /* 0x00000000003f782f */ /* 0x000fe20003800000 */
[----:B------:R-:W-:-:S12]  /*0190*/  BSSY B0, `(.L_x_2) ;  /* 0x0000033000007945 */ /* 0x000fd80003800000 */
[----:B------:R-:W-:Y:S05]  /*01a0*/  @!P0 BRA `(.L_x_3) ;  /* 0x0000000000c48947 */ /* 0x000fea0003800000 */
[----:B------:R-:W0:Y:S01]  /*01b0*/  S2UR UR8, SR_CgaCtaId ;  /* 0x00000000000879c3 */ /* 0x000e220000008800 */
[----:B------:R-:W-:Y:S01]  /*01c0*/  UMOV UR4, 0x400 ;  /* 0x0000040000047882 */ /* 0x000fe20000000000 */
[----:B------:R-:W-:Y:S01]  /*01d0*/  UMOV UR5, 0x1 ;  /* 0x0000000100057882 */ /* 0x000fe20000000000 */
[----:B------:R-:W-:Y:S02]  /*01e0*/  UMOV UR6, 0x80 ;  /* 0x0000008000067882 */ /* 0x000fe40000000000 */
[----:B------:R-:W-:-:S04]  /*01f0*/  UIADD3 UR6, -UR6, 0x100000, URZ ;  /* 0x0010000006067890 */ /* 0x000fc8000fffe13f */
[----:B------:R-:W-:Y:S02]  /*0200*/  USHF.L.U32 UR7, UR6, 0xb, URZ ;  /* 0x0000000b06077899 */ /* 0x000fe4000800063f */
[----:B------:R-:W-:Y:S02]  /*0210*/  USHF.L.U32 UR6, UR6, 0x1, URZ ;  /* 0x0000000106067899 */ /* 0x000fe4000800063f */
[----:B0-----:R-:W-:Y:S02]  /*0220*/  ULEA UR8, UR8, UR4, 0x18 ;  /* 0x0000000408087291 */ /* 0x001fe4000f8ec03f */
[----:B------:R-:W-:-:S04]  /*0230*/  UIADD3 UR4, -UR5, 0x100000, URZ ;  /* 0x0010000005047890 */ /* 0x000fc8000fffe13f */
[----:B------:R-:W-:Y:S02]  /*0240*/  USHF.L.U32 UR5, UR4, 0xb, URZ ;  /* 0x0000000b04057899 */ /* 0x000fe4000800063f */
[----:B------:R-:W-:Y:S01]  /*0250*/  USHF.L.U32 UR4, UR4, 0x1, URZ ;  /* 0x0000000104047899 */ /* 0x000fe2000800063f */
[----:B------:R-:W0:Y:S11]  /*0260*/  FENCE.VIEW.ASYNC.S ;  /* 0x00000000000073c6 */ /* 0x000e360000000000 */
[----:B0-----:R0:W1:Y:S01]  /*0270*/  SYNCS.EXCH.64 URZ, [UR8+0x36000], UR4 ;  /* 0x03600004083f75b2 */ /* 0x0010620008000100 */
[----:B------:R0:W2:Y:S01]  /*0280*/  SYNCS.EXCH.64 URZ, [UR8+0x36090], UR6 ;  /* 0x03609006083f75b2 */ /* 0x0000a20008000100 */
[----:B------:R0:W3:Y:S01]  /*0290*/  SYNCS.EXCH.64 URZ, [UR8+0x36008], UR4 ;  /* 0x03600804083f75b2 */ /* 0x0000e20008000100 */
[----:B------:R0:W4:Y:S01]  /*02a0*/  SYNCS.EXCH.64 URZ, [UR8+0x36098], UR6 ;  /* 0x03609806083f75b2 */ /* 0x0001220008000100 */
[----:B------:R0:W0:Y:S01]  /*02b0*/  SYNCS.EXCH.64 URZ, [UR8+0x36010], UR4 ;  /* 0x03601004083f75b2 */ /* 0x0000220008000100 */
        /* <DEDUP_REMOVED lines=31> */
[----:B-1234-:R-:W-:Y:S01]  /*04b0*/  NOP ;  /* 0x0000000000007918 */ /* 0x01efe20000000000 */
.L_x_3:
[----:B0-----:R-:W-:Y:S05]  /*04c0*/  BSYNC B0 ;  /* 0x0000000000007941 */ /* 0x001fea0003800000 */
.L_x_2:
[----:B------:R-:W-:Y:S01]  /*04d0*/  ULDC.64 UR4, c[0x0][0x598] ;  /* 0x0001660000047ab9 */ /* 0x000fe20000000a00 */
[----:B------:R-:W-:Y:S01]  /*04e0*/  LOP3.LUT R3, R3, 0xfffffffc, RZ, 0xc0, !PT ;  /* 0xfffffffc03037812 */ /* 0x000fe200078ec0ff */
[----:B------:R-:W-:Y:S01]  /*04f0*/  NOP ;  /* 0x0000000000007918 */ /* 0x000fe20000000000 */
[----:B------:R-:W-:Y:S01]  /*0500*/  ISETP.NE.U32.AND P0, PT, RZ, UR4, PT ;  /* 0x00000004ff007c0c */ /* 0x000fe2000bf05070 */
[----:B------:R-:W-:Y:S01]  /*0510*/  NOP ;  /* 0x0000000000007918 */ /* 0x000fe20000000000 */
[----:B------:R-:W-:Y:S01]  /*0520*/  BAR.SYNC.DEFER_BLOCKING 0x0 ;  /* 0x0000000000007b1d */ /* 0x000fe20000010000 */
[----:B------:R-:W-:Y:S01]  /*0530*/  IMAD.IADD R4, R2, 0x1, -R3 ;  /* 0x0000000102047824 */ /* 0x000fe200078e0a03 */
[----:B------:R-:W-:Y:S02]  /*0540*/  ISETP.NE.AND.EX P0, PT, RZ, UR5, PT, P0 ;  /* 0x00000005ff007c0c */ /* 0x000fe4000bf05300 */
[C---:B------:R-:W-:Y:S02]  /*0550*/  ISETP.NE.AND P2, PT, R5.reuse, 0x1, PT ;  /* 0x000000010500780c */ /* 0x040fe40003f45270 */
[----:B------:R-:W-:Y:S01]  /*0560*/  LOP3.LUT P1, RZ, R5, R4, RZ, 0xfc, !PT ;  /* 0x0000000405ff7212 */ /* 0x000fe2000782fcff */
[----:B------:R-:W-:-:S03]  /*0570*/  ULDC.64 UR12, c[0x0][0x208] ;  /* 0x00008200000c7ab9 */ /* 0x000fc60000000a00 */
[----:B------:R-:W-:-:S04]  /*0580*/  SEL R0, RZ, 0x1, P1 ;  /* 0x00000001ff007807 */ /* 0x000fc80000800000 */
[----:B------:R-:W-:Y:S01]  /*0590*/  SEL R0, R0, 0x2, P2 ;  /* 0x0000000200007807 */ /* 0x000fe20001000000 */
[----:B------:R-:W-:Y:S06]  /*05a0*/  @!P0 BRA `(.L_x_4) ;  /* 0x00000000001c8947 */ /* 0x000fec0003800000 */
[----:B------:R-:W0:Y:S02]  /*05b0*/  LDC.64 R2, c[0x0][0x598] ;  /* 0x00016600ff027b82 */ /* 0x000e240000000a00 */
[----:B0-----:R-:W2:Y:S02]  /*05c0*/  LDG.E.64 R2, desc[UR12][R2.64] ;  /* 0x0000000c02027981 */ /* 0x001ea4000c1e1b00 */
[----:B--2---:R-:W-:-:S04]  /*05d0*/  ISETP.NE.U32.AND P0, PT, R2, RZ, PT ;  /* 0x000000ff0200720c */ /* 0x004fc80003f05070 */
[----:B------:R-:W-:-:S13]  /*05e0*/  ISETP.NE.AND.EX P0, PT, R3, RZ, PT, P0 ;  /* 0x000000ff0300720c */ /* 0x000fda0003f05300 */
[----:B------:R-:W-:Y:S05]  /*05f0*/  @!P0 BRA `(.L_x_4) ;  /* 0x0000000000088947 */ /* 0x000fea0003800000 */
[----:B------:R2:W5:Y:S01]  /*0600*/  LD.E R16, desc[UR12][R2.64] ;  /* 0x0000000c02107980 */ /* 0x000562000c101900 */
[----:B------:R-:W-:Y:S05]  /*0610*/  BRA `(.L_x_5) ;  /* 0x0000000000207947 */ /* 0x000fea0003800000 */
.L_x_4:
[----:B------:R-:W-:Y:S02]  /*0620*/  ULDC.64 UR4, c[0x0][0x588] ;  /* 0x0001620000047ab9 */ /* 0x000fe40000000a00 */
[----:B------:R-:W-:-:S04]  /*0630*/  ISETP.NE.U32.AND P0, PT, RZ, UR4, PT ;  /* 0x00000004ff007c0c */ /* 0x000fc8000bf05070 */
[----:B------:R-:W-:-:S13]  /*0640*/  ISETP.NE.AND.EX P0, PT, RZ, UR5, PT, P0 ;  /* 0x00000005ff007c0c */ /* 0x000fda000bf05300 */
[----:B------:R-:W-:Y:S05]  /*0650*/  @!P0 BRA `(.L_x_6) ;  /* 0x00000000000c8947 */ /* 0x000fea0003800000 */
[----:B------:R-:W0:Y:S02]  /*0660*/  LDC.64 R16, c[0x0][0x588] ;  /* 0x00016200ff107b82 */ /* 0x000e240000000a00 */
[----:B0-----:R0:W5:Y:S01]  /*0670*/  LDG.E R16, desc[UR12][R16.64] ;  /* 0x0000000c10107981 */ /* 0x001162000c1e1900 */
[----:B------:R-:W-:Y:S05]  /*0680*/  BRA `(.L_x_5) ;  /* 0x0000000000047947 */ /* 0x000fea0003800000 */
.L_x_6:
[----:B------:R-:W1:Y:S02]  /*0690*/  LDC R16, c[0x0][0x580] ;  /* 0x00016000ff107b82 */ /* 0x000e640000000800 */
.L_x_5:
[----:B------:R-:W-:Y:S02]  /*06a0*/  ULDC.64 UR4, c[0x0][0x5a0] ;  /* 0x0001680000047ab9 */ /* 0x000fe40000000a00 */
[----:B------:R-:W-:-:S04]  /*06b0*/  ISETP.NE.U32.AND P0, PT, RZ, UR4, PT ;  /* 0x00000004ff007c0c */ /* 0x000fc8000bf05070 */
[----:B------:R-:W-:-:S13]  /*06c0*/  ISETP.NE.AND.EX P0, PT, RZ, UR5, PT, P0 ;  /* 0x00000005ff007c0c */ /* 0x000fda000bf05300 */
[----:B------:R-:W-:Y:S05]  /*06d0*/  @!P0 BRA `(.L_x_7) ;  /* 0x00000000001c8947 */ /* 0x000fea0003800000 */
[----:B--2---:R-:W2:Y:S02]  /*06e0*/  LDC.64 R2, c[0x0][0x5a0] ;  /* 0x00016800ff027b82 */ /* 0x004ea40000000a00 */
[----:B--2---:R-:W2:Y:S02]  /*06f0*/  LDG.E.64 R2, desc[UR12][R2.64] ;  /* 0x0000000c02027981 */ /* 0x004ea4000c1e1b00 */
[----:B--2---:R-:W-:-:S04]  /*0700*/  ISETP.NE.U32.AND P0, PT, R2, RZ, PT ;  /* 0x000000ff0200720c */ /* 0x004fc80003f05070 */
[----:B------:R-:W-:-:S13]  /*0710*/  ISETP.NE.AND.EX P0, PT, R3, RZ, PT, P0 ;  /* 0x000000ff0300720c */ /* 0x000fda0003f05300 */
[----:B------:R-:W-:Y:S05]  /*0720*/  @!P0 BRA `(.L_x_7) ;  /* 0x0000000000088947 */ /* 0x000fea0003800000 */
[----:B------:R2:W5:Y:S01]  /*0730*/  LD.E R22, desc[UR12][R2.64] ;  /* 0x0000000c02167980 */ /* 0x000562000c101900 */
[----:B------:R-:W-:Y:S05]  /*0740*/  BRA `(.L_x_8) ;  /* 0x0000000000207947 */ /* 0x000fea0003800000 */
.L_x_7:
[----:B------:R-:W-:Y:S02]  /*0750*/  ULDC.64 UR4, c[0x0][0x590] ;  /* 0x0001640000047ab9 */ /* 0x000fe40000000a00 */
[----:B------:R-:W-:-:S04]  /*0760*/  ISETP.NE.U32.AND P0, PT, RZ, UR4, PT ;  /* 0x00000004ff007c0c */ /* 0x000fc8000bf05070 */
[----:B------:R-:W-:-:S13]  /*0770*/  ISETP.NE.AND.EX P0, PT, RZ, UR5, PT, P0 ;  /* 0x00000005ff007c0c */ /* 0x000fda000bf05300 */
[----:B------:R-:W-:Y:S05]  /*0780*/  @!P0 BRA `(.L_x_9) ;  /* 0x00000000000c8947 */ /* 0x000fea0003800000 */
[----:B------:R-:W3:Y:S02]  /*0790*/  LDC.64 R22, c[0x0][0x590] ;  /* 0x00016400ff167b82 */ /* 0x000ee40000000a00 */
[----:B---3--:R4:W5:Y:S01]  /*07a0*/  LDG.E R22, desc[UR12][R22.64] ;  /* 0x0000000c16167981 */ /* 0x008962000c1e1900 */
[----:B------:R-:W-:Y:S05]  /*07b0*/  BRA `(.L_x_8) ;  /* 0x0000000000047947 */ /* 0x000fea0003800000 */
.L_x_9:
[----:B------:R-:W3:Y:S02]  /*07c0*/  LDC R22, c[0x0][0x584] ;  /* 0x00016100ff167b82 */ /* 0x000ee40000000800 */
.L_x_8:
[----:B--2---:R-:W2:Y:S01]  /*07d0*/  LDC R2, c[0x0][0x4c0] ;  /* 0x00013000ff027b82 */ /* 0x004ea20000000800 */
[----:B------:R-:W0:Y:S07]  /*07e0*/  S2R R10, SR_CTAID.Y ;  /* 0x00000000000a7919 */ /* 0x000e2e0000002600 */
[----:B------:R-:W1:Y:S01]  /*07f0*/  LDC R19, c[0x0][0x4c4] ;  /* 0x00013100ff137b82 */ /* 0x000e620000000800 */
[----:B--2---:R-:W-:-:S05]  /*0800*/  VIADD R2, R2, 0x3f ;  /* 0x0000003f02027836 */ /* 0x004fca0000000000 */
[----:B------:R-:W-:Y:S02]  /*0810*/  SHF.R.S32.HI R3, RZ, 0x1f, R2 ;  /* 0x0000001fff037819 */ /* 0x000fe40000011402 */
[----:B-1----:R-:W-:Y:S02]  /*0820*/  IABS R13, R19 ;  /* 0x00000013000d7213 */ /* 0x002fe40000000000 */
[----:B------:R-:W-:-:S04]  /*0830*/  LEA.HI R3, R3, R2, RZ, 0x6 ;  /* 0x0000000203037211 */ /* 0x000fc800078f30ff */
[----:B------:R-:W-:-:S04]  /*0840*/  SHF.R.S32.HI R95, RZ, 0x6, R3 ;  /* 0x00000006ff5f7819 */ /* 0x000fc80000011403 */
[-C--:B------:R-:W-:Y:S02]  /*0850*/  IABS R12, R95.reuse ;  /* 0x0000005f000c7213 */ /* 0x080fe40000000000 */
[----:B------:R-:W-:Y:S02]  /*0860*/  IABS R8, R95 ;  /* 0x0000005f00087213 */ /* 0x000fe40000000000 */
[----:B------:R-:W1:Y:S03]  /*0870*/  I2F.RP R6, R12 ;  /* 0x0000000c00067306 */ /* 0x000e660000209400 */
[----:B------:R-:W-:-:S05]  /*0880*/  IMAD.MOV R11, RZ, RZ, -R8 ;  /* 0x000000ffff0b7224 */ /* 0x000fca00078e0a08 */
[----:B-1----:R-:W1:Y:S02]  /*0890*/  MUFU.RCP R6, R6 ;  /* 0x0000000600067308 */ /* 0x002e640000001000 */
[----:B-1----:R-:W-:Y:S01]  /*08a0*/  VIADD R2, R6, 0xffffffe ;  /* 0x0ffffffe06027836 */ /* 0x002fe20000000000 */
[----:B0-----:R-:W-:-:S05]  /*08b0*/  IABS R6, R10 ;  /* 0x0000000a00067213 */ /* 0x001fca0000000000 */
[----:B------:R0:W1:Y:S02]  /*08c0*/  F2I.FTZ.U32.TRUNC.NTZ R3, R2 ;  /* 0x0000000200037305 */ /* 0x000064000021f000 */
[----:B0-----:R-:W-:Y:S02]  /*08d0*/  IMAD.MOV.U32 R2, RZ, RZ, RZ ;  /* 0x000000ffff027224 */ /* 0x001fe400078e00ff */
[----:B-1----:R-:W-:-:S04]  /*08e0*/  IMAD.MOV R7, RZ, RZ, -R3 ;  /* 0x000000ffff077224 */ /* 0x002fc800078e0a03 */
[----:B------:R-:W-:-:S04]  /*08f0*/  IMAD R7, R7, R12, RZ ;  /* 0x0000000c07077224 */ /* 0x000fc800078e02ff */
[----:B------:R-:W-:Y:S02]  /*0900*/  IMAD.HI.U32 R3, R3, R7, R2 ;  /* 0x0000000703037227 */ /* 0x000fe400078e0002 */
[----:B------:R-:W0:Y:S04]  /*0910*/  I2F.RP R7, R13 ;  /* 0x0000000d00077306 */ /* 0x000e280000209400 */
[----:B------:R-:W-:-:S04]  /*0920*/  IMAD.HI.U32 R2, R3, R6, RZ ;  /* 0x0000000603027227 */ /* 0x000fc800078e00ff */
[----:B------:R-:W-:Y:S01]  /*0930*/  IMAD R3, R2, R11, R6 ;  /* 0x0000000b02037224 */ /* 0x000fe200078e0206 */
[----:B------:R-:W-:Y:S01]  /*0940*/  LOP3.LUT R6, R10, R95, RZ, 0x3c, !PT ;  /* 0x0000005f0a067212 */ /* 0x000fe200078e3cff */
[----:B------:R-:W1:Y:S03]  /*0950*/  LDC R11, c[0x0][0x290] ;  /* 0x0000a400ff0b7b82 */ /* 0x000e660000000800 */
[----:B------:R-:W-:Y:S01]  /*0960*/  ISETP.GT.U32.AND P1, PT, R12, R3, PT ;  /* 0x000000030c00720c */ /* 0x000fe20003f24070 */
[----:B0-----:R-:W0:Y:S01]  /*0970*/  MUFU.RCP R7, R7 ;  /* 0x0000000700077308 */ /* 0x001e220000001000 */
[----:B------:R-:W-:-:S11]  /*0980*/  ISETP.GE.AND P2, PT, R6, RZ, PT ;  /* 0x000000ff0600720c */ /* 0x000fd60003f46270 */
[----:B------:R-:W-:Y:S02]  /*0990*/  @!P1 IMAD.IADD R3, R3, 0x1, -R12 ;  /* 0x0000000103039824 */ /* 0x000fe400078e0a0c */
[----:B------:R-:W-:Y:S01]  /*09a0*/  @!P1 VIADD R2, R2, 0x1 ;  /* 0x0000000102029836 */ /* 0x000fe20000000000 */
[----:B------:R-:W-:Y:S02]  /*09b0*/  ISETP.NE.AND P1, PT, R95, RZ, PT ;  /* 0x000000ff5f00720c */ /* 0x000fe40003f25270 */
[----:B------:R-:W-:Y:S01]  /*09c0*/  ISETP.GE.U32.AND P0, PT, R3, R12, PT ;  /* 0x0000000c0300720c */ /* 0x000fe20003f06070 */
[----:B0-----:R-:W-:-:S04]  /*09d0*/  VIADD R8, R7, 0xffffffe ;  /* 0x0ffffffe07087836 */ /* 0x001fc80000000000 */
[----:B------:R-:W0:Y:S08]  /*09e0*/  F2I.FTZ.U32.TRUNC.NTZ R3, R8 ;  /* 0x0000000800037305 */ /* 0x000e30000021f000 */
[----:B------:R-:W-:-:S04]  /*09f0*/  @P0 VIADD R2, R2, 0x1 ;  /* 0x0000000102020836 */ /* 0x000fc80000000000 */
[----:B------:R-:W-:Y:S02]  /*0a00*/  IMAD.MOV.U32 R12, RZ, RZ, R2 ;  /* 0x000000ffff0c7224 */ /* 0x000fe400078e0002 */
[----:B0-----:R-:W-:Y:S02]  /*0a10*/  IMAD.MOV R2, RZ, RZ, -R3 ;  /* 0x000000ffff027224 */ /* 0x001fe400078e0a03 */
[----:B------:R-:W-:Y:S01]  /*0a20*/  @!P2 IMAD.MOV R12, RZ, RZ, -R12 ;  /* 0x000000ffff0ca224 */ /* 0x000fe200078e0a0c */
[----:B------:R-:W-:Y:S01]  /*0a30*/  @!P1 LOP3.LUT R12, RZ, R95, RZ, 0x33, !PT ;  /* 0x0000005fff0c9212 */ /* 0x000fe200078e33ff */
[----:B------:R-:W-:Y:S02]  /*0a40*/  IMAD R7, R2, R13, RZ ;  /* 0x0000000d02077224 */ /* 0x000fe400078e02ff */
[----:B------:R-:W-:Y:S01]  /*0a50*/  IMAD.MOV.U32 R2, RZ, RZ, RZ ;  /* 0x000000ffff027224 */ /* 0x000fe200078e00ff */
[----:B------:R-:W-:-:S03]  /*0a60*/  IABS R6, R12 ;  /* 0x0000000c00067213 */ /* 0x000fc60000000000 */
[----:B------:R-:W-:-:S04]  /*0a70*/  IMAD.HI.U32 R2, R3, R7, R2 ;  /* 0x0000000703027227 */ /* 0x000fc800078e0002 */
[----:B------:R-:W-:Y:S02]  /*0a80*/  IMAD.MOV.U32 R3, RZ, RZ, R6 ;  /* 0x000000ffff037224 */ /* 0x000fe400078e0006 */
[----:B------:R-:W-:Y:S02]  /*0a90*/  IMAD.MOV R6, RZ, RZ, -R12 ;  /* 0x000000ffff067224 */ /* 0x000fe400078e0a0c */
[----:B------:R-:W-:-:S04]  /*0aa0*/  IMAD.HI.U32 R94, R2, R3, RZ ;  /* 0x00000003025e7227 */ /* 0x000fc800078e00ff */
[----:B------:R-:W-:Y:S02]  /*0ab0*/  IMAD.MOV R2, RZ, RZ, -R94 ;  /* 0x000000ffff027224 */ /* 0x000fe400078e0a5e */
[----:B------:R-:W-:Y:S02]  /*0ac0*/  IMAD R95, R95, R6, R10 ;  /* 0x000000065f5f7224 */ /* 0x000fe400078e020a */
[----:B------:R-:W-:-:S05]  /*0ad0*/  IMAD R2, R13, R2, R3 ;  /* 0x000000020d027224 */ /* 0x000fca00078e0203 */
[----:B------:R-:W-:-:S13]  /*0ae0*/  ISETP.GT.U32.AND P1, PT, R13, R2, PT ;  /* 0x000000020d00720c */ /* 0x000fda0003f24070 */
[----:B------:R-:W-:Y:S02]  /*0af0*/  @!P1 IMAD.IADD R2, R2, 0x1, -R13 ;  /* 0x0000000102029824 */ /* 0x000fe400078e0a0d */
[----:B------:R-:W-:Y:S01]  /*0b00*/  @!P1 VIADD R94, R94, 0x1 ;  /* 0x000000015e5e9836 */ /* 0x000fe20000000000 */
[----:B------:R-:W-:Y:S02]  /*0b10*/  ISETP.NE.AND P1, PT, R19, RZ, PT ;  /* 0x000000ff1300720c */ /* 0x000fe40003f25270 */
[----:B------:R-:W-:Y:S02]  /*0b20*/  ISETP.GE.U32.AND P0, PT, R2, R13, PT ;  /* 0x0000000d0200720c */ /* 0x000fe40003f06070 */
[----:B------:R-:W-:-:S04]  /*0b30*/  LOP3.LUT R2, R12, R19, RZ, 0x3c, !PT ;  /* 0x000000130c027212 */ /* 0x000fc800078e3cff */
[----:B------:R-:W-:Y:S01]  /*0b40*/  ISETP.GE.AND P2, PT, R2, RZ, PT ;  /* 0x000000ff0200720c */ /* 0x000fe20003f46270 */
[----:B-1----:R-:W-:-:S05]  /*0b50*/  VIADD R2, R11, 0x1f ;  /* 0x0000001f0b027836 */ /* 0x002fca0000000000 */
[----:B------:R-:W-:Y:S01]  /*0b60*/  SHF.R.S32.HI R3, RZ, 0x1f, R2 ;  /* 0x0000001fff037819 */ /* 0x000fe20000011402 */
[----:B------:R-:W-:Y:S01]  /*0b70*/  @P0 VIADD R94, R94, 0x1 ;  /* 0x000000015e5e0836 */ /* 0x000fe20000000000 */
[----:B------:R-:W-:Y:S02]  /*0b80*/  ISETP.NE.AND P0, PT, R5, RZ, PT ;  /* 0x000000ff0500720c */ /* 0x000fe40003f05270 */
[----:B------:R-:W-:-:S03]  /*0b90*/  LEA.HI R3, R3, R2, RZ, 0x5 ;  /* 0x0000000203037211 */ /* 0x000fc600078f28ff */
[----:B------:R-:W-:Y:S01]  /*0ba0*/  @!P2 IMAD.MOV R94, RZ, RZ, -R94 ;  /* 0x000000ffff5ea224 */ /* 0x000fe200078e0a5e */
[----:B------:R-:W-:Y:S02]  /*0bb0*/  @!P1 LOP3.LUT R94, RZ, R19, RZ, 0x33, !PT ;  /* 0x00000013ff5e9212 */ /* 0x000fe400078e33ff */
[----:B------:R-:W-:-:S03]  /*0bc0*/  SHF.R.S32.HI R7, RZ, 0x5, R3 ;  /* 0x00000005ff077819 */ /* 0x000fc60000011403 */
[----:B------:R-:W-:-:S04]  /*0bd0*/  IMAD.MOV R8, RZ, RZ, -R94 ;  /* 0x000000ffff087224 */ /* 0x000fc800078e0a5e */
[----:B------:R-:W-:Y:S01]  /*0be0*/  IMAD R19, R19, R8, R12 ;  /* 0x0000000813137224 */ /* 0x000fe200078e020c */
[----:B------:R-:W-:Y:S06]  /*0bf0*/  @!P0 BRA `(.L_x_10) ;  /* 0x0000005800388947 */ /* 0x000fec0003800000 */
[----:B------:R-:W-:-:S13]  /*0c00*/  ISETP.NE.AND P0, PT, R5, 0x1, PT ;  /* 0x000000010500780c */ /* 0x000fda0003f05270 */
[----:B------:R-:W-:Y:S05]  /*0c10*/  @P0 EXIT ;  /* 0x000000000000094d */ /* 0x000fea0003800000 */
[----:B------:R-:W-:Y:S01]  /*0c20*/  ISETP.GE.AND P0, PT, R11, 0x1, PT ;  /* 0x000000010b00780c */ /* 0x000fe20003f06270 */
[----:B------:R-:W-:Y:S01]  /*0c30*/  UMOV UR4, URZ ;  /* 0x0000003f00047c82 */ /* 0x000fe20008000000 */
[----:B------:R-:W-:Y:S02]  /*0c40*/  CS2R R54, SRZ ;  /* 0x0000000000367805 */ /* 0x000fe4000001ff00 */
[----:B------:R-:W-:Y:S02]  /*0c50*/  CS2R R56, SRZ ;  /* 0x0000000000387805 */ /* 0x000fe4000001ff00 */
[----:B------:R-:W-:Y:S02]  /*0c60*/  CS2R R58, SRZ ;  /* 0x00000000003a7805 */ /* 0x000fe4000001ff00 */
[----:B------:R-:W-:Y:S02]  /*0c70*/  CS2R R60, SRZ ;  /* 0x00000000003c7805 */ /* 0x000fe4000001ff00 */
[----:B------:R-:W-:-:S02]  /*0c80*/  CS2R R62, SRZ ;  /* 0x00000000003e7805 */ /* 0x000fc4000001ff00 */
[----:B------:R-:W-:Y:S02]  /*0c90*/  CS2R R64, SRZ ;  /* 0x0000000000407805 */ /* 0x000fe4000001ff00 */
        /* <DEDUP_REMOVED lines=25> */
[----:B------:R-:W-:Y:S01]  /*0e30*/  CS2R R52, SRZ ;  /* 0x0000000000347805 */ /* 0x000fe2000001ff00 */
[----:B------:R-:W-:Y:S06]  /*0e40*/  @!P0 BRA `(.L_x_11) ;  /* 0x0000000000988947 */ /* 0x000fec0003800000 */
[----:B------:R-:W-:-:S04]  /*0e50*/  LOP3.LUT R2, R0, 0x1, RZ, 0xfc, !PT ;  /* 0x0000000100027812 */ /* 0x000fc800078efcff */
[----:B------:R-:W-:-:S13]  /*0e60*/  ISETP.NE.AND P0, PT, R2, 0x3, PT ;  /* 0x000000030200780c */ /* 0x000fda0003f05270 */
[----:B------:R-:W-:Y:S05]  /*0e70*/  @!P0 BRA `(.L_x_12) ;  /* 0x0000000000048947 */ /* 0x000fea0003800000 */
[----:B------:R-:W-:Y:S01]  /*0e80*/  BPT.TRAP 0x1 ;  /* 0x000000040000795c */ /* 0x000fe20000300000 */
.L_x_12:
[----:B------:R-:W0:Y:S01]  /*0e90*/  S2UR UR5, SR_CgaCtaId ;  /* 0x00000000000579c3 */ /* 0x000e220000008800 */
[----:B------:R-:W-:Y:S01]  /*0ea0*/  SHF.L.U32 R2, RZ, 0x1f, RZ ;  /* 0x0000001fff027819 */ /* 0x000fe200000006ff */
[----:B------:R-:W-:Y:S02]  /*0eb0*/  UMOV UR4, 0x400 ;  /* 0x0000040000047882 */ /* 0x000fe40000000000 */
[----:B0-----:R-:W-:-:S12]  /*0ec0*/  ULEA UR4, UR5, UR4, 0x18 ;  /* 0x0000000405047291 */ /* 0x001fd8000f8ec03f */
.L_x_13:
[----:B0-----:R-:W-:-:S04]  /*0ed0*/  IMAD.U32 R3, RZ, RZ, UR4 ;  /* 0x00000004ff037e24 */ /* 0x001fc8000f8e00ff */
[----:B------:R0:W1:Y:S03]  /*0ee0*/  SYNCS.PHASECHK.TRANS64.TRYWAIT P0, [R3+URZ+0x36000], R2 ;  /* 0x03600002030075a7 */ /* 0x000066000800017f */
[----:B-1----:R-:W-:Y:S05]  /*0ef0*/  @!P0 NANOSLEEP.SYNCS 0x989680 ;  /* 0x009896800000895d */ /* 0x002fea0003900000 */
[----:B------:R-:W1:Y:S02]  /*0f00*/  @!P0 SYNCS.PHASECHK.TRANS64 P0, [R3+URZ+0x36000], R2 ;  /* 0x03600002030085a7 */ /* 0x000e64000800007f */
[----:B-1----:R-:W-:Y:S05]  /*0f10*/  @!P0 BRA `(.L_x_13) ;  /* 0xfffffffc00ec8947 */ /* 0x002fea000383ffff */
[----:B------:R-:W-:Y:S01]  /*0f20*/  UIADD3 UR5, UR4, 0x24000, URZ ;  /* 0x0002400004057890 */ /* 0x000fe2000fffe03f */
[----:B------:R-:W-:Y:S01]  /*0f30*/  WARPGROUP.ARRIVE ;  /* 0x00000000000079c5 */ /* 0x000fe20000000000 */
[----:B------:R-:W-:Y:S02]  /*0f40*/  USHF.R.U32.HI UR4, URZ, 0x4, UR4 ;  /* 0x000000043f047899 */ /* 0x000fe40008011604 */
[----:B------:R-:W-:Y:S02]  /*0f50*/  USHF.R.U32.HI UR5, URZ, 0x4, UR5 ;  /* 0x000000043f057899 */ /* 0x000fe40008011605 */
[----:B------:R-:W-:Y:S02]  /*0f60*/  ULOP3.LUT UR8, UR4, 0x3fff, URZ, 0xc0, !UPT ;  /* 0x00003fff04087892 */ /* 0x000fe4000f8ec03f */
[----:B------:R-:W-:Y:S02]  /*0f70*/  ULOP3.LUT UR9, UR5, 0x3fff, URZ, 0xc0, !UPT ;  /* 0x00003fff05097892 */ /* 0x000fe4000f8ec03f */
[----:B------:R-:W-:Y:S01]  /*0f80*/  UIADD3 UR10, UR8, 0x100, URZ ;  /* 0x00000100080a7890 */ /* 0x000fe2000fffe03f */
[----:B------:R-:W-:-:S02]  /*0f90*/  UMOV UR5, 0x40000040 ;  /* 0x4000004000057882 */ /* 0x000fc40000000000 */
[----:B------:R-:W-:Y:S01]  /*0fa0*/  UMOV UR4, UR8 ;  /* 0x0000000800047c82 */ /* 0x000fe20008000000 */
[----:B------:R-:W-:Y:S01]  /*0fb0*/  UMOV UR7, 0x40000040 ;  /* 0x4000004000077882 */ /* 0x000fe20000000000 */
[----:B------:R-:W-:Y:S02]  /*0fc0*/  UMOV UR6, UR9 ;  /* 0x0000000900067c82 */ /* 0x000fe40008000000 */
[----:B------:R-:W-:Y:S01]  /*0fd0*/  HGMMA.64x64x16.F32 R56, gdesc[UR4].tnspA.tnspB, RZ, !UPT ;  /* 0x60e00000043879f0 */ /* 0x000fe2000c7008ff */
[----:B------:R-:W-:Y:S01]  /*0fe0*/  UMOV UR4, UR10 ;  /* 0x0000000a00047c82 */ /* 0x000fe20008000000 */
[----:B------:R-:W-:Y:S02]  /*0ff0*/  UMOV UR5, 0x40000040 ;  /* 0x4000004000057882 */ /* 0x000fe40000000000 */
[----:B------:R-:W-:Y:S01]  /*1000*/  HGMMA.64x64x16.F32 R24, gdesc[UR4].tnspA.tnspB, RZ, !UPT ;  /* 0x60e00000041879f0 */ /* 0x000fe2000c7008ff */
[----:B------:R-:W-:Y:S02]  /*1010*/  UIADD3 UR4, UR8, 0x80, URZ ;  /* 0x0000008008047890 */ /* 0x000fe4000fffe03f */
[----:B------:R-:W-:-:S02]  /*1020*/  UIADD3 UR6, UR9, 0x80, URZ ;  /* 0x0000008009067890 */ /* 0x000fc4000fffe03f */
[----:B------:R-:W-:Y:S01]  /*1030*/  UIADD3 UR8, UR8, 0x180, URZ ;  /* 0x0000018008087890 */ /* 0x000fe2000fffe03f */
[----:B------:R-:W-:Y:S01]  /*1040*/  UMOV UR5, 0x40000040 ;  /* 0x4000004000057882 */ /* 0x000fe20000000000 */
[----:B------:R-:W-:-:S05]  /*1050*/  UMOV UR7, 0x40000040 ;  /* 0x4000004000077882 */ /* 0x000fca0000000000 */
[----:B------:R-:W-:Y:S01]  /*1060*/  HGMMA.64x64x16.F32 R56, gdesc[UR4].tnspA.tnspB, R56 ;  /* 0x60e00000043879f0 */ /* 0x000fe20008700838 */
[----:B------:R-:W-:Y:S01]  /*1070*/  UMOV UR4, UR8 ;  /* 0x0000000800047c82 */ /* 0x000fe20008000000 */
[----:B------:R-:W-:Y:S02]  /*1080*/  UMOV UR5, 0x40000040 ;  /* 0x4000004000057882 */ /* 0x000fe40000000000 */
[----:B------:R-:W-:Y:S01]  /*1090*/  HGMMA.64x64x16.F32 R24, gdesc[UR4].tnspA.tnspB, R24, gsb0 ;  /* 0x60e00000041879f0 */ /* 0x000fe20008000818 */
[----:B------:R-:W-:-:S05]  /*10a0*/  UMOV UR4, 0x1 ;  /* 0x0000000100047882 */ /* 0x000fca0000000000 */
.L_x_11:
[----:B0-----:R-:W-:-:S05]  /*10b0*/  VIMNMX R2, R7, 0x1, PT ;  /* 0x0000000107027848 */ /* 0x001fca0003fe0100 */
[----:B------:R-:W-:-:S05]  /*10c0*/  IMAD.IADD R4, R7, 0x1, -R2 ;  /* 0x0000000107047824 */ /* 0x000fca00078e0a02 */
[----:B------:R-:W-:-:S13]  /*10d0*/  ISETP.GE.AND P0, PT, R4, 0x1, PT ;  /* 0x000000010400780c */ /* 0x000fda0003f06270 */
[----:B------:R-:W-:Y:S05]  /*10e0*/  @!P0 BRA `(.L_x_14) ;  /* 0x0000000400088947 */ /* 0x000fea0003800000 */
[----:B------:R-:W0:Y:S01]  /*10f0*/  S2UR UR6, SR_CgaCtaId ;  /* 0x00000000000679c3 */ /* 0x000e220000008800 */
[----:B------:R-:W-:Y:S01]  /*1100*/  UMOV UR5, 0x400 ;  /* 0x0000040000057882 */ /* 0x000fe20000000000 */
[----:B------:R-:W-:Y:S01]  /*1110*/  LOP3.LUT R7, R0, 0x1, RZ, 0xfc, !PT ;  /* 0x0000000100077812 */ /* 0x000fe200078efcff */
[----:B------:R-:W-:Y:S01]  /*1120*/  IMAD.MOV.U32 R5, RZ, RZ, RZ ;  /* 0x000000ffff057224 */ /* 0x000fe200078e00ff */
[----:B------:R-:W-:Y:S01]  /*1130*/  UISETP.NE.U32.AND UP0, UPT, UR4, URZ, UPT ;  /* 0x0000003f0400728c */ /* 0x000fe2000bf05070 */
[----:B------:R-:W-:Y:S01]  /*1140*/  IMAD.MOV.U32 R2, RZ, RZ, R4 ;  /* 0x000000ffff027224 */ /* 0x000fe200078e0004 */
[----:B0-----:R-:W-:-:S04]  /*1150*/  ULEA UR15, UR6, UR5, 0x18 ;  /* 0x00000005060f7291 */ /* 0x001fc8000f8ec03f */
[----:B------:R-:W-:Y:S02]  /*1160*/  UIADD3 UR6, UR15, 0x24000, URZ ;  /* 0x000240000f067890 */ /* 0x000fe4000fffe03f */
[----:B------:R-:W-:Y:S02]  /*1170*/  USHF.R.U32.HI UR5, URZ, 0x4, UR15 ;  /* 0x000000043f057899 */ /* 0x000fe4000801160f */
[----:B------:R-:W-:Y:S02]  /*1180*/  USHF.R.U32.HI UR6, URZ, 0x4, UR6 ;  /* 0x000000043f067899 */ /* 0x000fe40008011606 */
[----:B------:R-:W-:Y:S02]  /*1190*/  ULOP3.LUT UR16, UR5, 0x3fff, URZ, 0xc0, !UPT ;  /* 0x00003fff05107892 */ /* 0x000fe4000f8ec03f */
[----:B------:R-:W-:Y:S01]  /*11a0*/  ULOP3.LUT UR17, UR6, 0x3fff, URZ, 0xc0, !UPT ;  /* 0x00003fff06117892 */ /* 0x000fe2000f8ec03f */
[----:B------:R-:W-:-:S11]  /*11b0*/  UMOV UR5, URZ ;  /* 0x0000003f00057c82 */ /* 0x000fd60008000000 */
.L_x_19:
[----:B------:R-:W-:-:S13]  /*11c0*/  ISETP.NE.AND P1, PT, R7, 0x3, PT ;  /* 0x000000030700780c */ /* 0x000fda0003f25270 */
[----:B0-----:R-:W-:Y:S05]  /*11d0*/  @!P1 BRA `(.L_x_15) ;  /* 0x0000000000049947 */ /* 0x001fea0003800000 */
[----:B------:R-:W-:Y:S01]  /*11e0*/  BPT.TRAP 0x1 ;  /* 0x000000040000795c */ /* 0x000fe20000300000 */
.L_x_15:
[----:B------:R-:W-:Y:S01]  /*11f0*/  SHF.L.U32 R3, R5, 0x1f, RZ ;  /* 0x0000001f05037819 */ /* 0x000fe200000006ff */
[----:B------:R-:W-:-:S12]  /*1200*/  ULEA UR6, UR4, UR15, 0x3 ;  /* 0x0000000f04067291 */ /* 0x000fd8000f8e183f */
.L_x_16:
[----:B0-----:R-:W-:-:S04]  /*1210*/  IMAD.U32 R6, RZ, RZ, UR6 ;  /* 0x00000006ff067e24 */ /* 0x001fc8000f8e00ff */
[----:B------:R0:W1:Y:S03]  /*1220*/  SYNCS.PHASECHK.TRANS64.TRYWAIT P0, [R6+URZ+0x36000], R3 ;  /* 0x03600003060075a7 */ /* 0x000066000800017f */
[----:B-1----:R-:W-:Y:S05]  /*1230*/  @!P0 NANOSLEEP.SYNCS 0x989680 ;  /* 0x009896800000895d */ /* 0x002fea0003900000 */
[----:B------:R-:W1:Y:S02]  /*1240*/  @!P0 SYNCS.PHASECHK.TRANS64 P0, [R6+URZ+0x36000], R3 ;  /* 0x03600003060085a7 */ /* 0x000e64000800007f */
[----:B-1----:R-:W-:Y:S05]  /*1250*/  @!P0 BRA `(.L_x_16) ;  /* 0xfffffffc00ec8947 */ /* 0x002fea000383ffff */
[----:B------:R-:W-:Y:S01]  /*1260*/  ULEA UR7, UR4, UR16, 0x9 ;  /* 0x0000001004077291 */ /* 0x000fe2000f8e483f */
[----:B------:R-:W-:Y:S01]  /*1270*/  WARPGROUP.ARRIVE ;  /* 0x00000000000079c5 */ /* 0x000fe20000000000 */
[----:B------:R-:W-:Y:S02]  /*1280*/  ULEA UR6, UR4, UR17, 0x8 ;  /* 0x0000001104067291 */ /* 0x000fe4000f8e403f */
[----:B------:R-:W-:Y:S01]  /*1290*/  UIADD3 UR14, UR7, 0x100, URZ ;  /* 0x00000100070e7890 */ /* 0x000fe2000fffe03f */
[----:B------:R-:W-:Y:S02]  /*12a0*/  UMOV UR11, 0x40000040 ;  /* 0x40000040000b7882 */ /* 0x000fe40000000000 */
[----:B------:R-:W-:Y:S01]  /*12b0*/  UMOV UR8, UR7 ;  /* 0x0000000700087c82 */ /* 0x000fe20008000000 */
[----:B------:R-:W-:Y:S01]  /*12c0*/  UMOV UR9, 0x40000040 ;  /* 0x4000004000097882 */ /* 0x000fe20000000000 */
[----:B------:R-:W-:Y:S02]  /*12d0*/  UMOV UR10, UR6 ;  /* 0x00000006000a7c82 */ /* 0x000fe40008000000 */
[----:B------:R-:W-:Y:S01]  /*12e0*/  HGMMA.64x64x16.F32 R56, gdesc[UR8].tnspA.tnspB, R56, UP0 ;  /* 0x60e00000083879f0 */ /* 0x000fe2000bf00838 */
[----:B------:R-:W-:Y:S01]  /*12f0*/  UMOV UR8, UR14 ;  /* 0x0000000e00087c82 */ /* 0x000fe20008000000 */
[----:B------:R-:W-:-:S02]  /*1300*/  UMOV UR9, 0x40000040 ;  /* 0x4000004000097882 */ /* 0x000fc40000000000 */
[----:B------:R-:W-:Y:S01]  /*1310*/  HGMMA.64x64x16.F32 R24, gdesc[UR8].tnspA.tnspB, R24, UP0 ;  /* 0x60e00000081879f0 */ /* 0x000fe2000bf00818 */
[----:B------:R-:W-:Y:S02]  /*1320*/  UIADD3 UR10, UR6, 0x80, URZ ;  /* 0x00000080060a7890 */ /* 0x000fe4000fffe03f */
[----:B------:R-:W-:Y:S02]  /*1330*/  UIADD3 UR8, UR7, 0x80, URZ ;  /* 0x0000008007087890 */ /* 0x000fe4000fffe03f */
[----:B------:R-:W-:Y:S01]  /*1340*/  UIADD3 UR7, UR7, 0x180, URZ ;  /* 0x0000018007077890 */ /* 0x000fe2000fffe03f */
[----:B------:R-:W-:Y:S01]  /*1350*/  UMOV UR11, 0x40000040 ;  /* 0x40000040000b7882 */ /* 0x000fe20000000000 */
[----:B------:R-:W-:-:S05]  /*1360*/  UMOV UR9, 0x40000040 ;  /* 0x4000004000097882 */ /* 0x000fca0000000000 */
[----:B------:R-:W-:Y:S01]  /*1370*/  HGMMA.64x64x16.F32 R56, gdesc[UR8].tnspA.tnspB, R56 ;  /* 0x60e00000083879f0 */ /* 0x000fe20008700838 */
[----:B------:R-:W-:Y:S01]  /*1380*/  UMOV UR8, UR7 ;  /* 0x0000000700087c82 */ /* 0x000fe20008000000 */
[----:B------:R-:W-:Y:S02]  /*1390*/  UMOV UR9, 0x40000040 ;  /* 0x4000004000097882 */ /* 0x000fe40000000000 */
[----:B------:R-:W-:Y:S03]  /*13a0*/  HGMMA.64x64x16.F32 R24, gdesc[UR8].tnspA.tnspB, R24, gsb0 ;  /* 0x60e00000081879f0 */ /* 0x000fe60008000818 */
[----:B------:R-:W-:Y:S02]  /*13b0*/  WARPGROUP.DEPBAR.LE gsb0, 0x1 ;  /* 0x00008000000079c5 */ /* 0x000fe40000010100 */
[----:B------:R-:W-:Y:S05]  /*13c0*/  @!P1 BRA `(.L_x_17) ;  /* 0x0000000000049947 */ /* 0x000fea0003800000 */
[----:B------:R-:W-:Y:S01]  /*13d0*/  BPT.TRAP 0x1 ;  /* 0x000000040000795c */ /* 0x000fe20000300000 */
.L_x_17:
[----:B------:R-:W-:Y:S01]  /*13e0*/  ULEA UR6, UR5, UR15, 0x3 ;  /* 0x0000000f05067291 */ /* 0x000fe2000f8e183f */
[----:B------:R-:W-:-:S03]  /*13f0*/  ISETP.GT.U32.AND P0, PT, R0, 0x1, PT ;  /* 0x000000010000780c */ /* 0x000fc60003f04070 */
[----:B------:R-:W-:-:S04]  /*1400*/  UIADD3 UR6, UR6, 0x36090, URZ ;  /* 0x0003609006067890 */ /* 0x000fc8000fffe03f */
[----:B------:R-:W-:-:S09]  /*1410*/  UPRMT UR6, URZ, 0x654, UR6 ;  /* 0x000006543f067896 */ /* 0x000fd20008000006 */
[----:B------:R-:W-:Y:S01]  /*1420*/  SYNCS.ARRIVE.TRANS64.RED.A1T0 RZ, [UR6], RZ ;  /* 0x000000ffffff79a7 */ /* 0x000fe20008100406 */
[----:B------:R-:W-:Y:S05]  /*1430*/  @P0 BRA `(.L_x_18) ;  /* 0x0000000000040947 */ /* 0x000fea0003800000 */
[----:B------:R-:W-:Y:S01]  /*1440*/  BPT.TRAP 0x1 ;  /* 0x000000040000795c */ /* 0x000fe20000300000 */
.L_x_18:
[----:B------:R-:W-:Y:S01]  /*1450*/  UIADD3 UR4, UR4, 0x1, URZ ;  /* 0x0000000104047890 */ /* 0x000fe2000fffe03f */
[C---:B------:R-:W-:Y:S01]  /*1460*/  ISETP.GT.AND P0, PT, R2.reuse, 0x1, PT ;  /* 0x000000010200780c */ /* 0x040fe20003f04270 */
[----:B------:R-:W-:Y:S01]  /*1470*/  UIADD3 UR5, UR5, 0x1, URZ ;  /* 0x0000000105057890 */ /* 0x000fe2000fffe03f */
[----:B------:R-:W-:Y:S01]  /*1480*/  VIADD R2, R2, 0xffffffff ;  /* 0xffffffff02027836 */ /* 0x000fe20000000000 */
[----:B------:R-:W-:Y:S02]  /*1490*/  UISETP.NE.AND UP0, UPT, UR4, 0x12, UPT ;  /* 0x000000120400788c */ /* 0x000fe4000bf05270 */
[----:B------:R-:W-:Y:S02]  /*14a0*/  UISETP.NE.AND UP1, UPT, UR5, 0x12, UPT ;  /* 0x000000120500788c */ /* 0x000fe4000bf25270 */
[----:B------:R-:W-:Y:S02]  /*14b0*/  USEL UR6, URZ, 0x1, UP0 ;  /* 0x000000013f067887 */ /* 0x000fe40008000000 */
[----:B------:R-:W-:-:S02]  /*14c0*/  USEL UR4, UR4, URZ, UP0 ;  /* 0x0000003f04047287 */ /* 0x000fc40008000000 */
[----:B------:R-:W-:Y:S02]  /*14d0*/  USEL UR5, UR5, URZ, UP1 ;  /* 0x0000003f05057287 */ /* 0x000fe40008800000 */
[----:B------:R-:W-:Y:S01]  /*14e0*/  UPLOP3.LUT UP0, UPT, UPT, UPT, UPT, 0x80, 0x0 ;  /* 0x000000000000789c */ /* 0x000fe20003f0f070 */
[----:B------:R-:W-:Y:S01]  /*14f0*/  LOP3.LUT R5, R5, UR6, RZ, 0x3c, !PT ;  /* 0x0000000605057c12 */ /* 0x000fe2000f8e3cff */
[----:B------:R-:W-:Y:S09]  /*1500*/  @P0 BRA `(.L_x_19) ;  /* 0xfffffffc002c0947 */ /* 0x000ff2000383ffff */
.L_x_14:
[----:B------:R-:W1:Y:S01]  /*1510*/  LDC R2, c[0x0][0x290] ;  /* 0x0000a400ff027b82 */ /* 0x000e620000000800 */
[----:B------:R-:W-:Y:S02]  /*1520*/  WARPGROUP.DEPBAR.LE gsb0, 0x0 ;  /* 0x00008000000079c5 */ /* 0x000fe40000010000 */
[----:B-1----:R-:W-:-:S13]  /*1530*/  ISETP.GE.AND P0, PT, R2, 0x1, PT ;  /* 0x000000010200780c */ /* 0x002fda0003f06270 */
[----:B------:R-:W-:Y:S05]  /*1540*/  @!P0 BRA `(.L_x_20) ;  /* 0x0000000000448947 */ /* 0x000fea0003800000 */
[----:B------:R-:W-:-:S04]  /*1550*/  LOP3.LUT R2, R0, 0x1, RZ, 0xfc, !PT ;  /* 0x0000000100027812 */ /* 0x000fc800078efcff */
[----:B------:R-:W-:-:S13]  /*1560*/  ISETP.NE.AND P0, PT, R2, 0x3, PT ;  /* 0x000000030200780c */ /* 0x000fda0003f05270 */
[----:B------:R-:W-:Y:S05]  /*1570*/  @!P0 BRA `(.L_x_21) ;  /* 0x0000000000048947 */ /* 0x000fea0003800000 */
[----:B------:R-:W-:Y:S01]  /*1580*/  BPT.TRAP 0x1 ;  /* 0x000000040000795c */ /* 0x000fe20000300000 */
.L_x_21:
[----:B------:R-:W1:Y:S01]  /*1590*/  S2R R5, SR_CgaCtaId ;  /* 0x0000000000057919 */ /* 0x000e620000008800 */
[----:B0-----:R-:W-:Y:S01]  /*15a0*/  IMAD.WIDE.U32 R2, R4, 0x38e38e39, RZ ;  /* 0x38e38e3904027825 */ /* 0x001fe200078e00ff */
[----:B------:R-:W-:Y:S02]  /*15b0*/  MOV R2, 0x400 ;  /* 0x0000040000027802 */ /* 0x000fe40000000f00 */
[----:B------:R-:W-:Y:S02]  /*15c0*/  ISETP.GT.U32.AND P0, PT, R0, 0x1, PT ;  /* 0x000000010000780c */ /* 0x000fe40003f04070 */
[----:B------:R-:W-:-:S05]  /*15d0*/  SHF.R.U32.HI R3, RZ, 0x2, R3 ;  /* 0x00000002ff037819 */ /* 0x000fca0000011603 */
[----:B------:R-:W-:Y:S01]  /*15e0*/  IMAD R4, R3, -0x12, R4 ;  /* 0xffffffee03047824 */ /* 0x000fe200078e0204 */
[----:B-1----:R-:W-:-:S05]  /*15f0*/  LEA R5, R5, R2, 0x18 ;  /* 0x0000000205057211 */ /* 0x002fca00078ec0ff */
[----:B------:R-:W-:-:S04]  /*1600*/  IMAD R4, R4, 0x8, R5 ;  /* 0x0000000804047824 */ /* 0x000fc800078e0205 */
[----:B------:R-:W-:-:S05]  /*1610*/  VIADD R4, R4, 0x36090 ;  /* 0x0003609004047836 */ /* 0x000fca0000000000 */
[----:B------:R-:W-:-:S04]  /*1620*/  PRMT R4, RZ, 0x654, R4 ;  /* 0x00000654ff047816 */ /* 0x000fc80000000004 */
[----:B------:R1:W-:Y:S01]  /*1630*/  SYNCS.ARRIVE.TRANS64.RED.A1T0 RZ, [R4+URZ], RZ ;  /* 0x000000ff04ff79a7 */ /* 0x0003e2000810043f */
[----:B------:R-:W-:Y:S05]  /*1640*/  @P0 BRA `(.L_x_20) ;  /* 0x0000000000040947 */ /* 0x000fea0003800000 */
[----:B------:R-:W-:Y:S01]  /*1650*/  BPT.TRAP 0x1 ;  /* 0x000000040000795c */ /* 0x000fe20000300000 */
.L_x_20:
[----:B0-----:R-:W0:Y:S01]  /*1660*/  S2R R3, SR_TID.X ;  /* 0x0000000000037919 */ /* 0x001e220000002100 */
[----:B-1----:R-:W1:Y:S01]  /*1670*/  LDC.64 R4, c[0x0][0x280] ;  /* 0x0000a000ff047b82 */ /* 0x002e620000000a00 */
[----:B------:R-:W-:Y:S01]  /*1680*/  IMAD.SHL.U32 R95, R95, 0x40, RZ ;  /* 0x000000405f5f7824 */ /* 0x000fe200078e00ff */
[----:B------:R-:W-:Y:S01]  /*1690*/  SHF.R.S32.HI R18, RZ, 0x1f, R94 ;  /* 0x0000001fff127819 */ /* 0x000fe2000001145e */
[----:B------:R-:W2:Y:S03]  /*16a0*/  S2R R11, SR_CTAID.X ;  /* 0x00000000000b7919 */ /* 0x000ea60000002500 */
[----:B------:R-:W-:Y:S02]  /*16b0*/  SHF.R.S32.HI R93, RZ, 0x1f, R95 ;  /* 0x0000001fff5d7819 */ /* 0x000fe4000001145f */
[----:B-1----:R-:W-:Y:S02]  /*16c0*/  ISETP.GE.AND P0, PT, R95, R5, PT ;  /* 0x000000055f00720c */ /* 0x002fe40003f06270 */
[----:B0-----:R-:W-:-:S04]  /*16d0*/  SHF.R.S32.HI R0, RZ, 0x1f, R3 ;  /* 0x0000001fff007819 */ /* 0x001fc80000011403 */
[----:B------:R-:W-:Y:S01]  /*16e0*/  LEA.HI R0, R0, R3, RZ, 0x7 ;  /* 0x0000000300007211 */ /* 0x000fe200078f38ff */
[----:B--2---:R-:W-:-:S03]  /*16f0*/  IMAD.SHL.U32 R12, R11, 0x80, RZ ;  /* 0x000000800b0c7824 */ /* 0x004fc600078e00ff */
[----:B------:R-:W-:Y:S02]  /*1700*/  LOP3.LUT R0, R0, 0xffffff80, RZ, 0xc0, !PT ;  /* 0xffffff8000007812 */ /* 0x000fe400078ec0ff */
[----:B------:R-:W-:-:S03]  /*1710*/  ISETP.GE.OR P0, PT, R12, R4, P0 ;  /* 0x000000040c00720c */ /* 0x000fc60000706670 */
[----:B------:R-:W-:-:S05]  /*1720*/  IMAD.IADD R0, R3, 0x1, -R0 ;  /* 0x0000000103007824 */ /* 0x000fca00078e0a00 */
[----:B------:R-:W-:-:S04]  /*1730*/  SHF.R.S32.HI R7, RZ, 0x1f, R0 ;  /* 0x0000001fff077819 */ /* 0x000fc80000011400 */
[CC--:B------:R-:W-:Y:S02]  /*1740*/  LEA.HI R8, R7.reuse, R0.reuse, RZ, 0x2 ;  /* 0x0000000007087211 */ /* 0x0c0fe400078f10ff */
[----:B------:R-:W-:Y:S02]  /*1750*/  LEA.HI R10, R7, R0, RZ, 0x5 ;  /* 0x00000000070a7211 */ /* 0x000fe400078f28ff */
[--C-:B------:R-:W-:Y:S02]  /*1760*/  SHF.R.S32.HI R6, RZ, 0x2, R8.reuse ;  /* 0x00000002ff067819 */ /* 0x100fe40000011408 */
[----:B------:R-:W-:Y:S02]  /*1770*/  SHF.R.S32.HI R3, RZ, 0x1f, R8 ;  /* 0x0000001fff037819 */ /* 0x000fe40000011408 */
[----:B------:R-:W-:Y:S02]  /*1780*/  LOP3.LUT R9, R8, 0xfffffffc, RZ, 0xc0, !PT ;  /* 0xfffffffc08097812 */ /* 0x000fe400078ec0ff */
[----:B------:R-:W-:-:S02]  /*1790*/  LEA.HI R3, R3, R6, RZ, 0x3 ;  /* 0x0000000603037211 */ /* 0x000fc400078f18ff */
[----:B------:R-:W-:Y:S01]  /*17a0*/  SHF.R.S32.HI R13, RZ, 0x5, R10 ;  /* 0x00000005ff0d7819 */ /* 0x000fe2000001140a */
[----:B------:R-:W-:Y:S01]  /*17b0*/  IMAD.IADD R0, R0, 0x1, -R9 ;  /* 0x0000000100007824 */ /* 0x000fe200078e0a09 */
[----:B------:R-:W-:-:S03]  /*17c0*/  LOP3.LUT R3, R3, 0xfffffff8, RZ, 0xc0, !PT ;  /* 0xfffffff803037812 */ /* 0x000fc600078ec0ff */
[----:B------:R-:W-:Y:S02]  /*17d0*/  IMAD.SHL.U32 R10, R0, 0x2, RZ ;  /* 0x00000002000a7824 */ /* 0x000fe400078e00ff */
[----:B------:R-:W-:Y:S02]  /*17e0*/  IMAD.IADD R6, R6, 0x1, -R3 ;  /* 0x0000000106067824 */ /* 0x000fe400078e0a03 */
[----:B------:R-:W0:Y:S03]  /*17f0*/  LDC.64 R2, c[0x0][0x5d0] ;  /* 0x00017400ff027b82 */ /* 0x000e260000000a00 */
[----:B------:R-:W-:-:S03]  /*1800*/  SHF.R.S32.HI R7, RZ, 0x1f, R6 ;  /* 0x0000001fff077819 */ /* 0x000fc60000011406 */
[----:B------:R-:W-:-:S04]  /*1810*/  IMAD.WIDE R90, R13, 0x10, R6 ;  /* 0x000000100d5a7825 */ /* 0x000fc800078e0206 */
[----:B------:R-:W-:Y:S01]  /*1820*/  IMAD.WIDE R90, R11, 0x80, R90 ;  /* 0x000000800b5a7825 */ /* 0x000fe200078e025a */
[----:B------:R-:W-:-:S03]  /*1830*/  SHF.R.S32.HI R11, RZ, 0x1f, R10 ;  /* 0x0000001fff0b7819 */ /* 0x000fc6000001140a */
[----:B0-----:R-:W-:-:S04]  /*1840*/  IMAD.WIDE.U32 R8, R90, R2, R10 ;  /* 0x000000025a087225 */ /* 0x001fc800078e000a */
[----:B------:R-:W-:Y:S01]  /*1850*/  IMAD R14, R91, R2, RZ ;  /* 0x000000025b0e7224 */ /* 0x000fe200078e02ff */
[----:B------:R-:W-:Y:S06]  /*1860*/  @P0 EXIT ;  /* 0x000000000000094d */ /* 0x000fec0003800000 */
[----:B------:R-:W-:Y:S01]  /*1870*/  ULDC.64 UR6, c[0x0][0x288] ;  /* 0x0000a20000067ab9 */ /* 0x000fe20000000a00 */
[----:B------:R-:W-:Y:S01]  /*1880*/  IMAD R14, R90, R3, R14 ;  /* 0x000000035a0e7224 */ /* 0x000fe200078e020e */
[----:B------:R-:W-:Y:S01]  /*1890*/  ISETP.GE.AND P0, PT, R19, UR6, PT ;  /* 0x0000000613007c0c */ /* 0x000fe2000bf06270 */
[----:B------:R-:W-:Y:S01]  /*18a0*/  ULDC.64 UR4, c[0x0][0x5e0] ;  /* 0x0001780000047ab9 */ /* 0x000fe20000000a00 */
[----:B------:R-:W-:Y:S01]  /*18b0*/  IADD3 R8, P1, R95, R8, RZ ;  /* 0x000000085f087210 */ /* 0x000fe20007f3e0ff */
[----:B------:R-:W-:Y:S01]  /*18c0*/  IMAD R13, R13, -0x10, -R12 ;  /* 0xfffffff00d0d7824 */ /* 0x000fe200078e0a0c */
[----:B------:R-:W-:Y:S01]  /*18d0*/  ISETP.GE.OR P0, PT, R94, UR7, P0 ;  /* 0x000000075e007c0c */ /* 0x000fe20008706670 */
[----:B------:R-:W-:Y:S01]  /*18e0*/  IMAD R7, R18, UR4, RZ ;  /* 0x0000000412077c24 */ /* 0x000fe2000f8e02ff */
[----:B------:R-:W-:Y:S01]  /*18f0*/  IADD3.X R9, R93, R9, R14, P1, !PT ;  /* 0x000000095d097210 */ /* 0x000fe20000ffe40e */
[----:B------:R-:W-:Y:S01]  /*1900*/  IMAD R12, R0, -0x2, R5 ;  /* 0xfffffffe000c7824 */ /* 0x000fe200078e0205 */
[----:B------:R-:W-:Y:S01]  /*1910*/  SHF.R.S32.HI R14, RZ, 0x1f, R19 ;  /* 0x0000001fff0e7819 */ /* 0x000fe20000011413 */
[----:B------:R-:W-:Y:S01]  /*1920*/  ULDC.64 UR6, c[0x0][0x5d8] ;  /* 0x0001760000067ab9 */ /* 0x000fe20000000a00 */
[C---:B------:R-:W-:Y:S01]  /*1930*/  IMAD R7, R94.reuse, UR5, R7 ;  /* 0x000000055e077c24 */ /* 0x040fe2000f8e0207 */
[----:B------:R-:W-:Y:S01]  /*1940*/  IADD3 R0, R13, R4, -R6 ;  /* 0x000000040d007210 */ /* 0x000fe20007ffe806 */
[----:B------:R-:W-:-:S04]  /*1950*/  IMAD.WIDE.U32 R8, R94, UR4, R8 ;  /* 0x000000045e087c25 */ /* 0x000fc8000f8e0008 */
[----:B------:R-:W-:Y:S02]  /*1960*/  IMAD R4, R14, UR6, RZ ;  /* 0x000000060e047c24 */ /* 0x000fe4000f8e02ff */
[----:B------:R-:W-:Y:S01]  /*1970*/  IMAD.IADD R13, R9, 0x1, R7 ;  /* 0x00000001090d7824 */ /* 0x000fe200078e0207 */
[----:B------:R-:W-:Y:S06]  /*1980*/  @P0 EXIT ;  /* 0x000000000000094d */ /* 0x000fec0003800000 */
[----:B---3-5:R-:W-:Y:S01]  /*1990*/  FSETP.NEU.AND P1, PT, R22, RZ, PT ;  /* 0x000000ff1600720b */ /* 0x028fe20003f2d000 */
[----:B------:R-:W-:Y:S01]  /*19a0*/  IMAD.IADD R17, R12, 0x1, -R95 ;  /* 0x000000010c117824 */ /* 0x000fe200078e0a5f */
[----:B------:R-:W-:Y:S01]  /*19b0*/  ULDC.64 UR4, c[0x0][0x5b8] ;  /* 0x00016e0000047ab9 */ /* 0x000fe20000000a00 */
[----:B------:R-:W-:Y:S01]  /*19c0*/  IMAD.MOV.U32 R12, RZ, RZ, R8 ;  /* 0x000000ffff0c7224 */ /* 0x000fe200078e0008 */
[--C-:B----4-:R-:W-:Y:S01]  /*19d0*/  SHF.L.U64.HI R23, R2, 0x6, R3.reuse ;  /* 0x0000000602177819 */ /* 0x110fe20000010203 */
[----:B------:R-:W-:Y:S01]  /*19e0*/  IMAD R5, R19, UR7, R4 ;  /* 0x0000000713057c24 */ /* 0x000fe2000f8e0204 */
[----:B------:R-:W-:Y:S01]  /*19f0*/  ISETP.GT.AND P6, PT, R17, RZ, PT ;  /* 0x000000ff1100720c */ /* 0x000fe20003fc4270 */
[----:B------:R-:W-:Y:S01]  /*1a00*/  IMAD R4, R14, UR4, RZ ;  /* 0x000000040e047c24 */ /* 0x000fe2000f8e02ff */
[----:B------:R-:W-:Y:S01]  /*1a10*/  SHF.L.U64.HI R14, R2, 0x3, R3 ;  /* 0x00000003020e7819 */ /* 0x000fe20000010203 */
[----:B------:R-:W-:Y:S01]  /*1a20*/  IMAD.WIDE.U32 R12, R19, UR6, R12 ;  /* 0x00000006130c7c25 */ /* 0x000fe2000f8e000c */
[----:B------:R-:W-:-:S03]  /*1a30*/  ISETP.GT.AND P0, PT, R0, RZ, P6 ;  /* 0x000000ff0000720c */ /* 0x000fc60003704270 */
[----:B------:R-:W-:Y:S02]  /*1a40*/  IMAD R21, R19, UR5, R4 ;  /* 0x0000000513157c24 */ /* 0x000fe4000f8e0204 */
[C---:B------:R-:W-:Y:S02]  /*1a50*/  IMAD.SHL.U32 R15, R2.reuse, 0x8, RZ ;  /* 0x00000008020f7824 */ /* 0x040fe400078e00ff */
[----:B------:R-:W-:Y:S02]  /*1a60*/  IMAD.SHL.U32 R92, R2, 0x40, RZ ;  /* 0x00000040025c7824 */ /* 0x000fe400078e00ff */
[----:B------:R-:W-:Y:S01]  /*1a70*/  IMAD.IADD R3, R13, 0x1, R5 ;  /* 0x000000010d037824 */ /* 0x000fe200078e0205 */
[----:B------:R-:W-:Y:S06]  /*1a80*/  @!P1 BRA `(.L_x_22) ;  /* 0x0000003400489947 */ /* 0x000fec0003800000 */
[----:B------:R-:W-:Y:S01]  /*1a90*/  IADD3 R4, P1, R95, R10, RZ ;  /* 0x0000000a5f047210 */ /* 0x000fe20007f3e0ff */
[----:B------:R-:W-:Y:S01]  /*1aa0*/  ULDC.64 UR6, c[0x0][0x5c0] ;  /* 0x0001700000067ab9 */ /* 0x000fe20000000a00 */
[----:B------:R-:W-:Y:S01]  /*1ab0*/  ULDC.64 UR8, c[0x0][0x5b0] ;  /* 0x00016c0000087ab9 */ /* 0x000fe20000000a00 */
[----:B------:R-:W-:Y:S01]  /*1ac0*/  IMAD R7, R18, UR6, RZ ;  /* 0x0000000612077c24 */ /* 0x000fe2000f8e02ff */
[----:B------:R-:W-:Y:S01]  /*1ad0*/  ULDC.64 UR10, c[0x0][0x5a8] ;  /* 0x00016a00000a7ab9 */ /* 0x000fe20000000a00 */
[----:B------:R-:W-:Y:S02]  /*1ae0*/  IMAD.X R5, R93, 0x1, R11, P1 ;  /* 0x000000015d057824 */ /* 0x000fe400008e060b */
[C---:B------:R-:W-:Y:S02]  /*1af0*/  IMAD R96, R94.reuse, UR7, R7 ;  /* 0x000000075e607c24 */ /* 0x040fe4000f8e0207 */
[----:B------:R-:W-:-:S04]  /*1b00*/  IMAD.WIDE.U32 R4, R94, UR6, R4 ;  /* 0x000000065e047c25 */ /* 0x000fc8000f8e0004 */
[----:B------:R-:W-:Y:S02]  /*1b10*/  IMAD.IADD R5, R5, 0x1, R96 ;  /* 0x0000000105057824 */ /* 0x000fe400078e0260 */
[----:B------:R-:W-:Y:S02]  /*1b20*/  IMAD R97, R91, UR8, RZ ;  /* 0x000000085b617c24 */ /* 0x000fe4000f8e02ff */
[----:B------:R-:W-:-:S04]  /*1b30*/  IMAD.WIDE.U32 R8, R19, UR4, R4 ;  /* 0x0000000413087c25 */ /* 0x000fc8000f8e0004 */
[----:B------:R-:W-:Y:S02]  /*1b40*/  IMAD.IADD R7, R21, 0x1, R9 ;  /* 0x0000000115077824 */ /* 0x000fe400078e0209 */
[----:B------:R-:W-:Y:S02]  /*1b50*/  IMAD.MOV.U32 R6, RZ, RZ, R8 ;  /* 0x000000ffff067224 */ /* 0x000fe400078e0008 */
[C---:B------:R-:W-:Y:S02]  /*1b60*/  IMAD R97, R90.reuse, UR9, R97 ;  /* 0x000000095a617c24 */ /* 0x040fe4000f8e0261 */
[----:B------:R-:W-:-:S04]  /*1b70*/  IMAD.WIDE.U32 R4, R90, UR8, R6 ;  /* 0x000000085a047c25 */ /* 0x000fc8000f8e0006 */
[----:B------:R-:W-:Y:S01]  /*1b80*/  IMAD.IADD R5, R5, 0x1, R97 ;  /* 0x0000000105057824 */ /* 0x000fe200078e0261 */
[----:B------:R-:W-:-:S04]  /*1b90*/  LEA R88, P1, R4, UR10, 0x1 ;  /* 0x0000000a04587c11 */ /* 0x000fc8000f8208ff */
[----:B------:R-:W-:-:S05]  /*1ba0*/  LEA.HI.X R89, R4, UR11, R5, 0x1, P1 ;  /* 0x0000000b04597c11 */ /* 0x000fca00088f0c05 */
[----:B------:R0:W2:Y:S01]  /*1bb0*/  @P0 LDG.E.LTC128B.U16 R13, desc[UR12][R88.64] ;  /* 0x0000000c580d0981 */ /* 0x0000a2000c1e1520 */
[----:B------:R-:W-:Y:S01]  /*1bc0*/  IMAD.WIDE.U32 R18, R19, UR4, RZ ;  /* 0x0000000413127c25 */ /* 0x000fe2000f8e00ff */
[----:B------:R-:W-:Y:S01]  /*1bd0*/  ULDC.64 UR4, c[0x0][0x5c8] ;  /* 0x0001720000047ab9 */ /* 0x000fe20000000a00 */
[----:B------:R-:W-:Y:S01]  /*1be0*/  ISETP.GT.AND P4, PT, R17, 0x1, PT ;  /* 0x000000011100780c */ /* 0x000fe20003f84270 */
[----:B------:R-:W-:Y:S01]  /*1bf0*/  BSSY B0, `(.L_x_23) ;  /* 0x0000017000007945 */ /* 0x000fe20003800000 */
[----:B------:R-:W-:Y:S02]  /*1c00*/  IMAD.IADD R21, R19, 0x1, R21 ;  /* 0x0000000113157824 */ /* 0x000fe400078e0215 */
[----:B------:R-:W-:Y:S01]  /*1c10*/  IMAD.MOV.U32 R20, RZ, RZ, R18 ;  /* 0x000000ffff147224 */ /* 0x000fe200078e0012 */
[----:B------:R-:W-:-:S03]  /*1c20*/  P2R R98, PR, RZ, 0x10 ;  /* 0x00000010ff627803 */ /* 0x000fc60000000000 */
[----:B------:R-:W-:-:S04]  /*1c30*/  IMAD.WIDE.U32 R4, R90, UR8, R20 ;  /* 0x000000085a047c25 */ /* 0x000fc8000f8e0014 */
[----:B------:R-:W-:Y:S02]  /*1c40*/  IMAD.IADD R5, R97, 0x1, R5 ;  /* 0x0000000161057824 */ /* 0x000fe400078e0205 */
[----:B------:R-:W-:-:S04]  /*1c50*/  IMAD.WIDE.U32 R4, R94, UR6, R4 ;  /* 0x000000065e047c25 */ /* 0x000fc8000f8e0004 */
[----:B------:R-:W-:Y:S01]  /*1c60*/  IMAD.IADD R2, R96, 0x1, R5 ;  /* 0x0000000160027824 */ /* 0x000fe200078e0205 */
[----:B0-----:R-:W-:Y:S02]  /*1c70*/  IADD3 R88, P2, P3, R95, R4, R10 ;  /* 0x000000045f587210 */ /* 0x001fe40007b5e00a */
[C---:B------:R-:W-:Y:S02]  /*1c80*/  LEA R4, P1, R12.reuse, UR4, 0x1 ;  /* 0x000000040c047c11 */ /* 0x040fe4000f8208ff */
[----:B------:R-:W-:Y:S02]  /*1c90*/  IADD3.X R89, R93, R2, R11, P2, P3 ;  /* 0x000000025d597210 */ /* 0x000fe400017e640b */
[----:B------:R-:W-:Y:S02]  /*1ca0*/  LEA.HI.X R5, R12, UR5, R3, 0x1, P1 ;  /* 0x000000050c057c11 */ /* 0x000fe400088f0c03 */
[----:B------:R-:W-:Y:S02]  /*1cb0*/  ISETP.GT.AND P1, PT, R0, RZ, P4 ;  /* 0x000000ff0000720c */ /* 0x000fe40002724270 */
[----:B------:R-:W-:-:S04]  /*1cc0*/  LEA R2, P2, R88, UR10, 0x1 ;  /* 0x0000000a58027c11 */ /* 0x000fc8000f8408ff */
[----:B------:R-:W-:Y:S01]  /*1cd0*/  LEA.HI.X R3, R88, UR11, R89, 0x1, P2 ;  /* 0x0000000b58037c11 */ /* 0x000fe200090f0c59 */
[----:B--2---:R-:W-:-:S05]  /*1ce0*/  HADD2.F32 R99, -RZ, R13.H0_H0 ;  /* 0x2000000dff637230 */ /* 0x004fca0000004100 */
[----:B------:R-:W-:-:S04]  /*1cf0*/  FMUL R99, R99, R22 ;  /* 0x0000001663637220 */ /* 0x000fc80000400000 */
[----:B------:R-:W-:Y:S01]  /*1d00*/  FFMA R99, R56, R16, R99 ;  /* 0x0000001038637223 */ /* 0x000fe20000000063 */
[----:B------:R-:W-:-:S04]  /*1d10*/  PRMT R56, R13, 0x7610, R56 ;  /* 0x000076100d387816 */ /* 0x000fc80000000038 */
[----:B------:R-:W-:-:S05]  /*1d20*/  F2FP.F16.F32.PACK_AB R99, RZ, R99 ;  /* 0x00000063ff63723e */ /* 0x000fca00000000ff */
[----:B------:R0:W-:Y:S01]  /*1d30*/  @P0 STG.E.U16 desc[UR12][R4.64], R99 ;  /* 0x0000006304000986 */ /* 0x0001e2000c10150c */
[----:B------:R-:W-:Y:S05]  /*1d40*/  @!P1 BRA `(.L_x_24) ;  /* 0x0000000000049947 */ /* 0x000fea0003800000 */
[----:B------:R1:W5:Y:S02]  /*1d50*/  LDG.E.LTC128B.U16 R56, desc[UR12][R2.64+0x2] ;  /* 0x0000020c02387981 */ /* 0x000364000c1e1520 */
.L_x_24:
[----:B------:R-:W-:Y:S05]  /*1d60*/  BSYNC B0 ;  /* 0x0000000000007941 */ /* 0x000fea0003800000 */
.L_x_23:
[----:B------:R-:W-:Y:S01]  /*1d70*/  USHF.L.U32 UR4, UR8, 0x3, URZ ;  /* 0x0000000308047899 */ /* 0x000fe2000800063f */
[----:B-----5:R-:W-:Y:S01]  /*1d80*/  HADD2.F32 R13, -RZ, R56.H0_H0 ;  /* 0x20000038ff0d7230 */ /* 0x020fe20000004100 */
[----:B------:R-:W-:Y:S01]  /*1d90*/  USHF.L.U64.HI UR5, UR8, 0x3, UR9 ;  /* 0x0000000308057899 */ /* 0x000fe20008010209 */
[----:B------:R-:W-:-:S03]  /*1da0*/  ISETP.GT.AND P0, PT, R0, 0x8, P6 ;  /* 0x000000080000780c */ /* 0x000fc60003704270 */
[----:B------:R-:W-:Y:S02]  /*1db0*/  IMAD.U32 R88, RZ, RZ, UR4 ;  /* 0x00000004ff587e24 */ /* 0x000fe4000f8e00ff */
[----:B------:R-:W-:Y:S01]  /*1dc0*/  FMUL R100, R13, R22 ;  /* 0x000000160d647220 */ /* 0x000fe20000400000 */
[----:B------:R-:W-:-:S03]  /*1dd0*/  IMAD.U32 R89, RZ, RZ, UR5 ;  /* 0x00000005ff597e24 */ /* 0x000fc6000f8e00ff */
[----:B------:R-:W-:Y:S01]  /*1de0*/  FFMA R100, R57, R16, R100 ;  /* 0x0000001039647223 */ /* 0x000fe20000000064 */
[----:B------:R-:W-:-:S04]  /*1df0*/  IMAD.WIDE.U32 R12, R90, UR8, R88 ;  /* 0x000000085a0c7c25 */ /* 0x000fc8000f8e0058 */
[----:B------:R-:W-:Y:S01]  /*1e00*/  IMAD.IADD R97, R97, 0x1, R13 ;  /* 0x0000000161617824 */ /* 0x000fe200078e020d */
[----:B------:R-:W-:Y:S02]  /*1e10*/  IADD3 R13, P2, R8, R12, RZ ;  /* 0x0000000c080d7210 */ /* 0x000fe40007f5e0ff */
[----:B------:R-:W-:-:S03]  /*1e20*/  F2FP.F16.F32.PACK_AB R57, RZ, R100 ;  /* 0x00000064ff39723e */ /* 0x000fc600000000ff */
[----:B------:R-:W-:Y:S01]  /*1e30*/  IMAD.X R102, R97, 0x1, R7, P2 ;  /* 0x0000000161667824 */ /* 0x000fe200010e0607 */
[----:B------:R-:W-:Y:S02]  /*1e40*/  LEA R100, P2, R13, UR10, 0x1 ;  /* 0x0000000a0d647c11 */ /* 0x000fe4000f8408ff */
[----:B0-----:R-:W-:Y:S02]  /*1e50*/  PRMT R99, R57, 0x7610, R99 ;  /* 0x0000761039637816 */ /* 0x001fe40000000063 */
[----:B------:R-:W-:-:S03]  /*1e60*/  LEA.HI.X R101, R13, UR11, R102, 0x1, P2 ;  /* 0x0000000b0d657c11 */ /* 0x000fc600090f0c66 */
[----:B------:R0:W-:Y:S04]  /*1e70*/  @P1 STG.E.U16 desc[UR12][R4.64+0x2], R99 ;  /* 0x0000026304001986 */ /* 0x0001e8000c10150c */
[----:B------:R-:W2:Y:S01]  /*1e80*/  @P0 LDG.E.LTC128B.U16 R56, desc[UR12][R100.64] ;  /* 0x0000000c64380981 */ /* 0x000ea2000c1e1520 */
[----:B------:R-:W-:Y:S01]  /*1e90*/  IADD3 R12, P1, R18, R12, RZ ;  /* 0x0000000c120c7210 */ /* 0x000fe20007f3e0ff */
[----:B------:R-:W-:Y:S04]  /*1ea0*/  BSSY B0, `(.L_x_25) ;  /* 0x0000014000007945 */ /* 0x000fe80003800000 */
[----:B------:R-:W-:-:S02]  /*1eb0*/  IMAD.X R13, R97, 0x1, R21, P1 ;  /* 0x00000001610d7824 */ /* 0x000fc400008e0615 */
[C---:B------:R-:W-:Y:S01]  /*1ec0*/  IMAD.SHL.U32 R97, R15.reuse, 0x2, RZ ;  /* 0x000000020f617824 */ /* 0x040fe200078e00ff */
[----:B0-----:R-:W-:Y:S01]  /*1ed0*/  SHF.L.U64.HI R99, R15, 0x1, R14 ;  /* 0x000000010f637819 */ /* 0x001fe2000001020e */
[----:B------:R-:W-:-:S03]  /*1ee0*/  IMAD.WIDE.U32 R12, R94, UR6, R12 ;  /* 0x000000065e0c7c25 */ /* 0x000fc6000f8e000c */
[----:B------:R-:W-:Y:S01]  /*1ef0*/  IADD3 R14, P1, R97, R4, RZ ;  /* 0x00000004610e7210 */ /* 0x000fe20007f3e0ff */
[----:B------:R-:W-:Y:S01]  /*1f00*/  IMAD.IADD R102, R96, 0x1, R13 ;  /* 0x0000000160667824 */ /* 0x000fe200078e020d */
[----:B------:R-:W-:-:S03]  /*1f10*/  IADD3 R13, P2, P3, R95, R12, R10 ;  /* 0x0000000c5f0d7210 */ /* 0x000fc60007b5e00a */
[----:B------:R-:W-:Y:S02]  /*1f20*/  IMAD.X R15, R99, 0x1, R5, P1 ;  /* 0x00000001630f7824 */ /* 0x000fe400008e0605 */
[----:B--2---:R-:W-:-:S05]  /*1f30*/  HADD2.F32 R57, -RZ, R56.H0_H0 ;  /* 0x20000038ff397230 */ /* 0x004fca0000004100 */
[----:B------:R-:W-:-:S04]  /*1f40*/  FMUL R57, R57, R22 ;  /* 0x0000001639397220 */ /* 0x000fc80000400000 */
[----:B------:R-:W-:Y:S01]  /*1f50*/  FFMA R57, R58, R16, R57 ;  /* 0x000000103a397223 */ /* 0x000fe20000000039 */
[----:B------:R-:W-:Y:S02]  /*1f60*/  IADD3.X R58, R93, R102, R11, P2, P3 ;  /* 0x000000665d3a7210 */ /* 0x000fe400017e640b */
[----:B------:R-:W-:Y:S02]  /*1f70*/  ISETP.GT.AND P2, PT, R0, 0x8, P4 ;  /* 0x000000080000780c */ /* 0x000fe40002744270 */
[----:B------:R-:W-:Y:S02]  /*1f80*/  F2FP.F16.F32.PACK_AB R57, RZ, R57 ;  /* 0x00000039ff39723e */ /* 0x000fe400000000ff */
[----:B------:R-:W-:-:S03]  /*1f90*/  LEA R12, P3, R13, UR10, 0x1 ;  /* 0x0000000a0d0c7c11 */ /* 0x000fc6000f8608ff */
[----:B------:R0:W-:Y:S01]  /*1fa0*/  @P0 STG.E.U16 desc[UR12][R14.64], R57 ;  /* 0x000000390e000986 */ /* 0x0001e2000c10150c */
[----:B------:R-:W-:-:S05]  /*1fb0*/  LEA.HI.X R13, R13, UR11, R58, 0x1, P3 ;  /* 0x0000000b0d0d7c11 */ /* 0x000fca00098f0c3a */
[----:B------:R-:W-:Y:S05]  /*1fc0*/  @!P2 BRA `(.L_x_26) ;  /* 0x000000000004a947 */ /* 0x000fea0003800000 */
[----:B------:R2:W5:Y:S02]  /*1fd0*/  LDG.E.LTC128B.U16 R56, desc[UR12][R12.64+0x2] ;  /* 0x0000020c0c387981 */ /* 0x000564000c1e1520 */
.L_x_26:
[----:B------:R-:W-:Y:S05]  /*1fe0*/  BSYNC B0 ;  /* 0x0000000000007941 */ /* 0x000fea0003800000 */
.L_x_25:
[----:B0----5:R-:W-:Y:S01]  /*1ff0*/  HADD2.F32 R57, -RZ, R56.H0_H0 ;  /* 0x20000038ff397230 */ /* 0x021fe20000004100 */
[----:B------:R-:W-:Y:S01]  /*2000*/  ISETP.GT.AND P4, PT, R17, 0x8, PT ;  /* 0x000000081100780c */ /* 0x000fe20003f84270 */
[----:B------:R-:W-:Y:S03]  /*2010*/  BSSY B0, `(.L_x_27) ;  /* 0x0000009000007945 */ /* 0x000fe60003800000 */
[----:B------:R-:W-:Y:S01]  /*2020*/  FMUL R58, R57, R22 ;  /* 0x00000016393a7220 */ /* 0x000fe20000400000 */
[----:B------:R-:W-:Y:S02]  /*2030*/  ISETP.GT.AND P0, PT, R0, RZ, P4 ;  /* 0x000000ff0000720c */ /* 0x000fe40002704270 */
[----:B------:R-:W-:Y:S01]  /*2040*/  P2R R100, PR, RZ, 0x10 ;  /* 0x00000010ff647803 */ /* 0x000fe20000000000 */
[----:B------:R-:W-:-:S05]  /*2050*/  FFMA R58, R59, R16, R58 ;  /* 0x000000103b3a7223 */ /* 0x000fca000000003a */
[----:B------:R-:W-:-:S05]  /*2060*/  F2FP.F16.F32.PACK_AB R58, RZ, R58 ;  /* 0x0000003aff3a723e */ /* 0x000fca00000000ff */
[----:B------:R0:W-:Y:S01]  /*2070*/  @P2 STG.E.U16 desc[UR12][R14.64+0x2], R58 ;  /* 0x0000023a0e002986 */ /* 0x0001e2000c10150c */
[----:B------:R-:W-:Y:S05]  /*2080*/  @!P0 BRA `(.L_x_28) ;  /* 0x0000000000048947 */ /* 0x000fea0003800000 */
[----:B------:R3:W5:Y:S02]  /*2090*/  LDG.E.LTC128B.U16 R56, desc[UR12][R2.64+0x10] ;  /* 0x0000100c02387981 */ /* 0x000764000c1e1520 */
.L_x_28:
[----:B------:R-:W-:Y:S05]  /*20a0*/  BSYNC B0 ;  /* 0x0000000000007941 */ /* 0x000fea0003800000 */
.L_x_27:
[----:B-----5:R-:W-:Y:S01]  /*20b0*/  HADD2.F32 R57, -RZ, R56.H0_H0 ;  /* 0x20000038ff397230 */ /* 0x020fe20000004100 */
        /* <DEDUP_REMOVED lines=10> */
.L_x_30:
[----:B------:R-:W-:Y:S05]  /*2160*/  BSYNC B0 ;  /* 0x0000000000007941 */ /* 0x000fea0003800000 */
.L_x_29:
[----:B----45:R-:W-:Y:S01]  /*2170*/  HADD2.F32 R57, -RZ, R56.H0_H0 ;  /* 0x20000038ff397230 */ /* 0x030fe20000004100 */
[----:B------:R-:W-:Y:S01]  /*2180*/  IADD3 R59, P0, R90, 0x40, RZ ;  /* 0x000000405a3b7810 */ /* 0x000fe20007f1e0ff */
[----:B------:R-:W-:Y:S03]  /*2190*/  BSSY B0, `(.L_x_31) ;  /* 0x000000c000007945 */ /* 0x000fe60003800000 */
[----:B0-----:R-:W-:Y:S01]  /*21a0*/  FMUL R58, R57, R22 ;  /* 0x00000016393a7220 */ /* 0x001fe20000400000 */
[----:B------:R-:W-:Y:S01]  /*21b0*/  IMAD.X R90, RZ, RZ, R91, P0 ;  /* 0x000000ffff5a7224 */ /* 0x000fe200000e065b */
[----:B------:R-:W-:Y:S02]  /*21c0*/  ISETP.GT.AND P0, PT, R0, 0x8, P4 ;  /* 0x000000080000780c */ /* 0x000fe40002704270 */
[----:B------:R-:W-:-:S05]  /*21d0*/  FFMA R58, R61, R16, R58 ;  /* 0x000000103d3a7223 */ /* 0x000fca000000003a */
[----:B------:R-:W-:-:S04]  /*21e0*/  F2FP.F16.F32.PACK_AB R58, RZ, R58 ;  /* 0x0000003aff3a723e */ /* 0x000fc800000000ff */
[----:B------:R-:W-:Y:S01]  /*21f0*/  PRMT R57, R58, 0x7610, R57 ;  /* 0x000076103a397816 */ /* 0x000fe20000000039 */
[----:B------:R-:W-:Y:S01]  /*2200*/  IMAD R58, R90, UR8, RZ ;  /* 0x000000085a3a7c24 */ /* 0x000fe2000f8e02ff */
[----:B------:R-:W-:-:S03]  /*2210*/  PRMT R90, R56, 0x7610, R90 ;  /* 0x00007610385a7816 */ /* 0x000fc6000000005a */
[----:B------:R0:W-:Y:S01]  /*2220*/  @P1 STG.E.U16 desc[UR12][R4.64+0x12], R57 ;  /* 0x0000123904001986 */ /* 0x0001e2000c10150c */
[----:B------:R-:W-:Y:S05]  /*2230*/  @!P0 BRA `(.L_x_32) ;  /* 0x0000000000048947 */ /* 0x000fea0003800000 */
[----:B------:R4:W5:Y:S02]  /*2240*/  LDG.E.LTC128B.U16 R90, desc[UR12][R12.64+0x10] ;  /* 0x0000100c0c5a7981 */ /* 0x000964000c1e1520 */
.L_x_32:
[----:B------:R-:W-:Y:S05]  /*2250*/  BSYNC B0 ;  /* 0x0000000000007941 */ /* 0x000fea0003800000 */
.L_x_31:
[----:B0----5:R-:W-:Y:S01]  /*2260*/  HADD2.F32 R57, -RZ, R90.H0_H0 ;  /* 0x2000005aff397230 */ /* 0x021fe20000004100 */
[----:B------:R-:W-:Y:S01]  /*2270*/  ISETP.GT.AND P1, PT, R0, 0x8, P3 ;  /* 0x000000080000780c */ /* 0x000fe20001f24270 */
[C---:B------:R-:W-:Y:S01]  /*2280*/  IMAD R19, R59.reuse, UR9, R58 ;  /* 0x000000093b137c24 */ /* 0x040fe2000f8e023a */
[----:B------:R-:W-:Y:S01]  /*2290*/  BSSY B0, `(.L_x_33) ;  /* 0x0000012000007945 */ /* 0x000fe20003800000 */
[----:B------:R-:W-:-:S04]  /*22a0*/  IMAD.WIDE.U32 R60, R59, UR8, R20 ;  /* 0x000000083b3c7c25 */ /* 0x000fc8000f8e0014 */
[----:B------:R-:W-:Y:S01]  /*22b0*/  FMUL R57, R57, R22 ;  /* 0x0000001639397220 */ /* 0x000fe20000400000 */
[----:B------:R-:W-:-:S03]  /*22c0*/  IMAD.IADD R61, R19, 0x1, R61 ;  /* 0x00000001133d7824 */ /* 0x000fc600078e023d */
[----:B------:R-:W-:Y:S01]  /*22d0*/  FFMA R62, R62, R16, R57 ;  /* 0x000000103e3e7223 */ /* 0x000fe20000000039 */
[----:B------:R-:W-:-:S04]  /*22e0*/  IMAD.WIDE.U32 R56, R59, UR8, R88 ;  /* 0x000000083b387c25 */ /* 0x000fc8000f8e0058 */
[----:B------:R-:W-:Y:S01]  /*22f0*/  F2FP.F16.F32.PACK_AB R62, RZ, R62 ;  /* 0x0000003eff3e723e */ /* 0x000fe200000000ff */
[----:B------:R-:W-:Y:S01]  /*2300*/  IMAD.IADD R89, R19, 0x1, R57 ;  /* 0x0000000113597824 */ /* 0x000fe200078e0239 */
[----:B------:R-:W-:Y:S01]  /*2310*/  IADD3 R20, P2, R18, R56, RZ ;  /* 0x0000003812147210 */ /* 0x000fe20007f5e0ff */
[----:B------:R-:W-:Y:S02]  /*2320*/  IMAD.WIDE.U32 R60, R94, UR6, R60 ;  /* 0x000000065e3c7c25 */ /* 0x000fe4000f8e003c */
[----:B------:R0:W-:Y:S02]  /*2330*/  @P0 STG.E.U16 desc[UR12][R14.64+0x10], R62 ;  /* 0x0000103e0e000986 */ /* 0x0001e4000c10150c */
[----:B------:R-:W-:Y:S01]  /*2340*/  IMAD.X R21, R89, 0x1, R21, P2 ;  /* 0x0000000159157824 */ /* 0x000fe200010e0615 */
[----:B------:R-:W-:Y:S01]  /*2350*/  IADD3 R58, P0, P2, R95, R60, R10 ;  /* 0x0000003c5f3a7210 */ /* 0x000fe20007a1e00a */
[----:B------:R-:W-:Y:S02]  /*2360*/  IMAD.IADD R91, R96, 0x1, R61 ;  /* 0x00000001605b7824 */ /* 0x000fe400078e023d */
[----:B------:R-:W-:-:S03]  /*2370*/  IMAD.WIDE.U32 R20, R94, UR6, R20 ;  /* 0x000000065e147c25 */ /* 0x000fc6000f8e0014 */
[----:B------:R-:W-:Y:S01]  /*2380*/  IADD3.X R91, R93, R91, R11, P0, P2 ;  /* 0x0000005b5d5b7210 */ /* 0x000fe200007e440b */
[----:B------:R-:W-:Y:S06]  /*2390*/  @!P1 BRA `(.L_x_34) ;  /* 0x0000000000049947 */ /* 0x000fec0003800000 */
[----:B------:R0:W5:Y:S02]  /*23a0*/  LDG.E.LTC128B.U16 R90, desc[UR12][R12.64+0x12] ;  /* 0x0000120c0c5a7981 */ /* 0x000164000c1e1520 */
.L_x_34:
[----:B------:R-:W-:Y:S05]  /*23b0*/  BSYNC B0 ;  /* 0x0000000000007941 */ /* 0x000fea0003800000 */
.L_x_33:
[----:B-----5:R-:W-:Y:S01]  /*23c0*/  HADD2.F32 R103, -RZ, R90.H0_H0 ;  /* 0x2000005aff677230 */ /* 0x020fe20000004100 */
[----:B------:R-:W-:Y:S01]  /*23d0*/  IADD3 R95, P0, P2, R95, R20, R10 ;  /* 0x000000145f5f7210 */ /* 0x000fe20007a1e00a */
[----:B------:R-:W-:Y:S01]  /*23e0*/  IMAD.IADD R10, R96, 0x1, R21 ;  /* 0x00000001600a7824 */ /* 0x000fe200078e0215 */
[C---:B------:R-:W-:Y:S01]  /*23f0*/  SHF.L.U64.HI R23, R92.reuse, 0x1, R23 ;  /* 0x000000015c177819 */ /* 0x040fe20000010217 */
[----:B------:R-:W-:Y:S02]  /*2400*/  IMAD.SHL.U32 R61, R92, 0x2, RZ ;  /* 0x000000025c3d7824 */ /* 0x000fe400078e00ff */
[----:B------:R-:W-:Y:S01]  /*2410*/  FMUL R18, R103, R22 ;  /* 0x0000001667127220 */ /* 0x000fe20000400000 */
[----:B------:R-:W-:Y:S01]  /*2420*/  ISETP.GT.AND P3, PT, R17, 0x10, PT ;  /* 0x000000101100780c */ /* 0x000fe20003f64270 */
[----:B------:R-:W-:Y:S01]  /*2430*/  BSSY B0, `(.L_x_35) ;  /* 0x000000b000007945 */ /* 0x000fe20003800000 */
[----:B------:R-:W-:Y:S01]  /*2440*/  IADD3.X R60, R93, R10, R11, P0, P2 ;  /* 0x0000000a5d3c7210 */ /* 0x000fe200007e440b */
[----:B------:R-:W-:Y:S01]  /*2450*/  FFMA R18, R63, R16, R18 ;  /* 0x000000103f127223 */ /* 0x000fe20000000012 */
[----:B------:R-:W-:-:S02]  /*2460*/  IADD3 R10, P0, P2, R61, R4, R97 ;  /* 0x000000043d0a7210 */ /* 0x000fc40007a1e061 */
[----:B------:R-:W-:Y:S02]  /*2470*/  P2R R88, PR, RZ, 0x8 ;  /* 0x00000008ff587803 */ /* 0x000fe40000000000 */
[----:B------:R-:W-:Y:S02]  /*2480*/  F2FP.F16.F32.PACK_AB R18, RZ, R18 ;  /* 0x00000012ff12723e */ /* 0x000fe400000000ff */
[----:B------:R-:W-:Y:S02]  /*2490*/  IADD3.X R11, R23, R5, R99, P0, P2 ;  /* 0x00000005170b7210 */ /* 0x000fe400007e4463 */
[----:B------:R-:W-:Y:S01]  /*24a0*/  ISETP.GT.AND P0, PT, R0, RZ, P3 ;  /* 0x000000ff0000720c */ /* 0x000fe20001f04270 */
[----:B------:R0:W-:-:S12]  /*24b0*/  @P1 STG.E.U16 desc[UR12][R14.64+0x12], R18 ;  /* 0x000012120e001986 */ /* 0x0001d8000c10150c */
[----:B0-----:R-:W-:Y:S05]  /*24c0*/  @!P0 BRA `(.L_x_36) ;  /* 0x0000000000048947 */ /* 0x001fea0003800000 */
[----:B------:R0:W5:Y:S02]  /*24d0*/  LDG.E.LTC128B.U16 R90, desc[UR12][R2.64+0x20] ;  /* 0x0000200c025a7981 */ /* 0x000164000c1e1520 */
.L_x_36:
[----:B------:R-:W-:Y:S05]  /*24e0*/  BSYNC B0 ;  /* 0x0000000000007941 */ /* 0x000fea0003800000 */
.L_x_35:
[----:B-----5:R-:W-:Y:S01]  /*24f0*/  HADD2.F32 R21, -RZ, R90.H0_H0 ;  /* 0x2000005aff157230 */ /* 0x020fe20000004100 */
[----:B------:R-:W-:Y:S01]  /*2500*/  ISETP.GT.AND P1, PT, R17, 0x11, PT ;  /* 0x000000111100780c */ /* 0x000fe20003f24270 */
[----:B------:R-:W-:Y:S03]  /*2510*/  BSSY B0, `(.L_x_37) ;  /* 0x0000009000007945 */ /* 0x000fe60003800000 */
[----:B------:R-:W-:-:S04]  /*2520*/  FMUL R21, R21, R22 ;  /* 0x0000001615157220 */ /* 0x000fc80000400000 */
[----:B------:R-:W-:Y:S01]  /*2530*/  FFMA R21, R64, R16, R21 ;  /* 0x0000001040157223 */ /* 0x000fe20000000015 */
[----:B------:R-:W-:-:S04]  /*2540*/  P2R R64, PR, RZ, 0x2 ;  /* 0x00000002ff407803 */ /* 0x000fc80000000000 */
[----:B------:R-:W-:-:S05]  /*2550*/  F2FP.F16.F32.PACK_AB R21, RZ, R21 ;  /* 0x00000015ff15723e */ /* 0x000fca00000000ff */
[----:B------:R0:W-:Y:S01]  /*2560*/  @P0 STG.E.U16 desc[UR12][R4.64+0x20], R21 ;  /* 0x0000201504000986 */ /* 0x0001e2000c10150c */
[----:B------:R-:W-:-:S13]  /*2570*/  ISETP.GT.AND P0, PT, R0, RZ, P1 ;  /* 0x000000ff0000720c */ /* 0x000fda0000f04270 */
[----:B0-----:R-:W-:Y:S05]  /*2580*/  @!P0 BRA `(.L_x_38) ;  /* 0x0000000000048947 */ /* 0x001fea0003800000 */
[----:B------:R0:W5:Y:S02]  /*2590*/  LDG.E.LTC128B.U16 R90, desc[UR12][R2.64+0x22] ;  /* 0x0000220c025a7981 */ /* 0x000164000c1e1520 */
.L_x_38:
[----:B------:R-:W-:Y:S05]  /*25a0*/  BSYNC B0 ;  /* 0x0000000000007941 */ /* 0x000fea0003800000 */
.L_x_37:
[----:B-----5:R-:W-:Y:S01]  /*25b0*/  HADD2.F32 R21, -RZ, R90.H0_H0 ;  /* 0x2000005aff157230 */ /* 0x020fe20000004100 */
[----:B------:R-:W-:Y:S04]  /*25c0*/  BSSY B0, `(.L_x_39) ;  /* 0x0000008000007945 */ /* 0x000fe80003800000 */
[----:B------:R-:W-:-:S04]  /*25d0*/  FMUL R18, R21, R22 ;  /* 0x0000001615127220 */ /* 0x000fc80000400000 */
[----:B------:R-:W-:-:S05]  /*25e0*/  FFMA R18, R65, R16, R18 ;  /* 0x0000001041127223 */ /* 0x000fca0000000012 */
[----:B------:R-:W-:-:S05]  /*25f0*/  F2FP.F16.F32.PACK_AB R18, RZ, R18 ;  /* 0x00000012ff12723e */ /* 0x000fca00000000ff */
[----:B------:R0:W-:Y:S01]  /*2600*/  @P0 STG.E.U16 desc[UR12][R4.64+0x22], R18 ;  /* 0x0000221204000986 */ /* 0x0001e2000c10150c */
[----:B------:R-:W-:-:S13]  /*2610*/  ISETP.GT.AND P0, PT, R0, 0x8, P3 ;  /* 0x000000080000780c */ /* 0x000fda0001f04270 */
[----:B0-----:R-:W-:Y:S05]  /*2620*/  @!P0 BRA `(.L_x_40) ;  /* 0x0000000000048947 */ /* 0x001fea0003800000 */
[----:B------:R0:W5:Y:S02]  /*2630*/  LDG.E.LTC128B.U16 R90, desc[UR12][R12.64+0x20] ;  /* 0x0000200c0c5a7981 */ /* 0x000164000c1e1520 */
.L_x_40:
[----:B------:R-:W-:Y:S05]  /*2640*/  BSYNC B0 ;  /* 0x0000000000007941 */ /* 0x000fea0003800000 */
.L_x_39:
        /* <DEDUP_REMOVED lines=9> */
.L_x_42:
[----:B------:R-:W-:Y:S05]  /*26e0*/  BSYNC B0 ;  /* 0x0000000000007941 */ /* 0x000fea0003800000 */
.L_x_41:
[----:B-----5:R-:W-:Y:S01]  /*26f0*/  HADD2.F32 R9, -RZ, R90.H0_H0 ;  /* 0x2000005aff097230 */ /* 0x020fe20000004100 */
[----:B------:R-:W-:Y:S01]  /*2700*/  ISETP.GT.AND P2, PT, R17, 0x18, PT ;  /* 0x000000181100780c */ /* 0x000fe20003f44270 */
[----:B------:R-:W-:Y:S01]  /*2710*/  IMAD.WIDE.U32 R62, R59, UR8, R6 ;  /* 0x000000083b3e7c25 */ /* 0x000fe2000f8e0006 */
[----:B------:R-:W-:Y:S03]  /*2720*/  BSSY B0, `(.L_x_43) ;  /* 0x0000015000007945 */ /* 0x000fe60003800000 */
[----:B------:R-:W-:Y:S01]  /*2730*/  FMUL R18, R9, R22 ;  /* 0x0000001609127220 */ /* 0x000fe20000400000 */
[----:B------:R-:W-:-:S03]  /*2740*/  IMAD.IADD R19, R63, 0x1, R19 ;  /* 0x000000013f137824 */ /* 0x000fc600078e0213 */
[----:B------:R-:W-:-:S05]  /*2750*/  FFMA R18, R67, R16, R18 ;  /* 0x0000001043127223 */ /* 0x000fca0000000012 */
[----:B------:R-:W-:-:S04]  /*2760*/  F2FP.F16.F32.PACK_AB R18, RZ, R18 ;  /* 0x00000012ff12723e */ /* 0x000fc800000000ff */
[----:B------:R-:W-:-:S05]  /*2770*/  PRMT R21, R18, 0x7610, R21 ;  /* 0x0000761012157816 */ /* 0x000fca0000000015 */
[----:B------:R1:W-:Y:S01]  /*2780*/  @P0 STG.E.U16 desc[UR12][R14.64+0x22], R21 ;  /* 0x000022150e000986 */ /* 0x0003e2000c10150c */
[----:B------:R-:W-:-:S04]  /*2790*/  LEA R20, P0, R62, UR10, 0x1 ;  /* 0x0000000a3e147c11 */ /* 0x000fc8000f8008ff */
[----:B-1----:R-:W-:Y:S02]  /*27a0*/  LEA.HI.X R21, R62, UR11, R19, 0x1, P0 ;  /* 0x0000000b3e157c11 */ /* 0x002fe400080f0c13 */
[----:B------:R-:W-:-:S04]  /*27b0*/  LEA R18, P0, R58, UR10, 0x1 ;  /* 0x0000000a3a127c11 */ /* 0x000fc8000f8008ff */
[----:B------:R-:W-:Y:S02]  /*27c0*/  LEA.HI.X R19, R58, UR11, R91, 0x1, P0 ;  /* 0x0000000b3a137c11 */ /* 0x000fe400080f0c5b */
[----:B------:R-:W-:-:S05]  /*27d0*/  IADD3 R9, P0, R8, R56, RZ ;  /* 0x0000003808097210 */ /* 0x000fca0007f1e0ff */
[----:B------:R-:W-:Y:S01]  /*27e0*/  IMAD.X R6, R89, 0x1, R7, P0 ;  /* 0x0000000159067824 */ /* 0x000fe200000e0607 */
[----:B------:R-:W-:-:S04]  /*27f0*/  LEA R8, P0, R9, UR10, 0x1 ;  /* 0x0000000a09087c11 */ /* 0x000fc8000f8008ff */
[----:B------:R-:W-:Y:S02]  /*2800*/  LEA.HI.X R9, R9, UR11, R6, 0x1, P0 ;  /* 0x0000000b09097c11 */ /* 0x000fe400080f0c06 */
[----:B------:R-:W-:-:S04]  /*2810*/  LEA R6, P0, R95, UR10, 0x1 ;  /* 0x0000000a5f067c11 */ /* 0x000fc8000f8008ff */
[----:B------:R-:W-:Y:S02]  /*2820*/  LEA.HI.X R7, R95, UR11, R60, 0x1, P0 ;  /* 0x0000000b5f077c11 */ /* 0x000fe400080f0c3c */
[----:B------:R-:W-:Y:S02]  /*2830*/  ISETP.GT.AND P0, PT, R0, RZ, P2 ;  /* 0x000000ff0000720c */ /* 0x000fe40001704270 */
[----:B------:R-:W-:-:S11]  /*2840*/  P2R R60, PR, RZ, 0x4 ;  /* 0x00000004ff3c7803 */ /* 0x000fd60000000000 */
[----:B------:R-:W-:Y:S05]  /*2850*/  @!P0 BRA `(.L_x_44) ;  /* 0x0000000000048947 */ /* 0x000fea0003800000 */
[----:B------:R1:W5:Y:S02]  /*2860*/  LDG.E.LTC128B.U16 R90, desc[UR12][R2.64+0x30] ;  /* 0x0000300c025a7981 */ /* 0x000364000c1e1520 */
.L_x_44:
[----:B------:R-:W-:Y:S05]  /*2870*/  BSYNC B0 ;  /* 0x0000000000007941 */ /* 0x000fea0003800000 */
.L_x_43:
[----:B-----5:R-:W-:Y:S01]  /*2880*/  HADD2.F32 R57, -RZ, R90.H0_H0 ;  /* 0x2000005aff397230 */ /* 0x020fe20000004100 */
[----:B------:R-:W-:Y:S01]  /*2890*/  ISETP.GT.AND P1, PT, R17, 0x19, PT ;  /* 0x000000191100780c */ /* 0x000fe20003f24270 */
[----:B------:R-:W-:Y:S03]  /*28a0*/  BSSY B0, `(.L_x_45) ;  /* 0x0000009000007945 */ /* 0x000fe60003800000 */
[----:B------:R-:W-:Y:S01]  /*28b0*/  FMUL R57, R57, R22 ;  /* 0x0000001639397220 */ /* 0x000fe20000400000 */
[----:B------:R-:W-:-:S03]  /*28c0*/  P2R R67, PR, RZ, 0x2 ;  /* 0x00000002ff437803 */ /* 0x000fc60000000000 */
[----:B------:R-:W-:-:S05]  /*28d0*/  FFMA R57, R68, R16, R57 ;  /* 0x0000001044397223 */ /* 0x000fca0000000039 */
[----:B------:R-:W-:-:S05]  /*28e0*/  F2FP.F16.F32.PACK_AB R57, RZ, R57 ;  /* 0x00000039ff39723e */ /* 0x000fca00000000ff */
[----:B------:R0:W-:Y:S01]  /*28f0*/  @P0 STG.E.U16 desc[UR12][R4.64+0x30], R57 ;  /* 0x0000303904000986 */ /* 0x0001e2000c10150c */
[----:B------:R-:W-:-:S13]  /*2900*/  ISETP.GT.AND P0, PT, R0, RZ, P1 ;  /* 0x000000ff0000720c */ /* 0x000fda0000f04270 */
[----:B0-----:R-:W-:Y:S05]  /*2910*/  @!P0 BRA `(.L_x_46) ;  /* 0x0000000000048947 */ /* 0x001fea0003800000 */
[----:B------:R0:W5:Y:S02]  /*2920*/  LDG.E.LTC128B.U16 R90, desc[UR12][R2.64+0x32] ;  /* 0x0000320c025a7981 */ /* 0x000164000c1e1520 */
.L_x_46:
[----:B------:R-:W-:Y:S05]  /*2930*/  BSYNC B0 ;  /* 0x0000000000007941 */ /* 0x000fea0003800000 */
.L_x_45:
        /* <DEDUP_REMOVED lines=9> */
.L_x_48:
[----:B------:R-:W-:Y:S05]  /*29d0*/  BSYNC B0 ;  /* 0x0000000000007941 */ /* 0x000fea0003800000 */
.L_x_47:
        /* <DEDUP_REMOVED lines=9> */
.L_x_50:
[----:B------:R-:W-:Y:S05]  /*2a70*/  BSYNC B0 ;  /* 0x0000000000007941 */ /* 0x000fea0003800000 */
.L_x_49:
        /* <DEDUP_REMOVED lines=11> */
.L_x_52:
[----:B------:R-:W-:Y:S05]  /*2b30*/  BSYNC B0 ;  /* 0x0000000000007941 */ /* 0x000fea0003800000 */
.L_x_51:
        /* <DEDUP_REMOVED lines=11> */
.L_x_54:
[----:B------:R-:W-:Y:S05]  /*2bf0*/  BSYNC B0 ;  /* 0x0000000000007941 */ /* 0x000fea0003800000 */
.L_x_53:
        /* <DEDUP_REMOVED lines=9> */
.L_x_56:
[----:B------:R-:W-:Y:S05]  /*2c90*/  BSYNC B0 ;  /* 0x0000000000007941 */ /* 0x000fea0003800000 */
.L_x_55:
        /* <DEDUP_REMOVED lines=9> */
.L_x_58:
[----:B------:R-:W-:Y:S05]  /*2d30*/  BSYNC B0 ;  /* 0x0000000000007941 */ /* 0x000fea0003800000 */
.L_x_57:
[----:B-----5:R-:W-:Y:S01]  /*2d40*/  HADD2.F32 R57, -RZ, R90.H0_H0 ;  /* 0x2000005aff397230 */ /* 0x020fe20000004100 */
[----:B------:R-:W-:Y:S01]  /*2d50*/  ISETP.GT.AND P5, PT, R17, 0x28, PT ;  /* 0x000000281100780c */ /* 0x000fe20003fa4270 */
[----:B------:R-:W-:Y:S03]  /*2d60*/  BSSY B0, `(.L_x_59) ;  /* 0x0000009000007945 */ /* 0x000fe60003800000 */
[----:B------:R-:W-:-:S04]  /*2d70*/  FMUL R56, R57, R22 ;  /* 0x0000001639387220 */ /* 0x000fc80000400000 */
[----:B------:R-:W-:-:S05]  /*2d80*/  FFMA R56, R75, R16, R56 ;  /* 0x000000104b387223 */ /* 0x000fca0000000038 */
[----:B------:R-:W-:-:S05]  /*2d90*/  F2FP.F16.F32.PACK_AB R56, RZ, R56 ;  /* 0x00000038ff38723e */ /* 0x000fca00000000ff */
[----:B------:R1:W-:Y:S01]  /*2da0*/  @P0 STG.E.U16 desc[UR12][R14.64+0x42], R56 ;  /* 0x000042380e000986 */ /* 0x0003e2000c10150c */
[----:B------:R-:W-:Y:S02]  /*2db0*/  ISETP.GT.AND P0, PT, R0, RZ, P5 ;  /* 0x000000ff0000720c */ /* 0x000fe40002f04270 */
[----:B-1----:R-:W-:-:S11]  /*2dc0*/  P2R R56, PR, RZ, 0x20 ;  /* 0x00000020ff387803 */ /* 0x002fd60000000000 */
[----:B------:R-:W-:Y:S05]  /*2dd0*/  @!P0 BRA `(.L_x_60) ;  /* 0x0000000000048947 */ /* 0x000fea0003800000 */
[----:B------:R1:W5:Y:S02]  /*2de0*/  LDG.E.LTC128B.U16 R90, desc[UR12][R2.64+0x50] ;  /* 0x0000500c025a7981 */ /* 0x000364000c1e1520 */
.L_x_60:
[----:B------:R-:W-:Y:S05]  /*2df0*/  BSYNC B0 ;  /* 0x0000000000007941 */ /* 0x000fea0003800000 */
.L_x_59:
        /* <DEDUP_REMOVED lines=11> */
.L_x_62:
[----:B------:R-:W-:Y:S05]  /*2eb0*/  BSYNC B0 ;  /* 0x0000000000007941 */ /* 0x000fea0003800000 */
.L_x_61:
        /* <DEDUP_REMOVED lines=9> */
.L_x_64:
[----:B------:R-:W-:Y:S05]  /*2f50*/  BSYNC B0 ;  /* 0x0000000000007941 */ /* 0x000fea0003800000 */
.L_x_63:
        /* <DEDUP_REMOVED lines=9> */
.L_x_66:
[----:B------:R-:W-:Y:S05]  /*2ff0*/  BSYNC B0 ;  /* 0x0000000000007941 */ /* 0x000fea0003800000 */
.L_x_65:
[----:B-----5:R-:W-:Y:S01]  /*3000*/  HADD2.F32 R57, -RZ, R90.H0_H0 ;  /* 0x2000005aff397230 */ /* 0x020fe20000004100 */
[----:B------:R-:W-:Y:S01]  /*3010*/  ISETP.GT.AND P3, PT, R17, 0x30, PT ;  /* 0x000000301100780c */ /* 0x000fe20003f64270 */
[----:B------:R-:W-:Y:S03]  /*3020*/  BSSY B0, `(.L_x_67) ;  /* 0x0000008000007945 */ /* 0x000fe60003800000 */
[----:B------:R-:W-:-:S04]  /*3030*/  FMUL R56, R57, R22 ;  /* 0x0000001639387220 */ /* 0x000fc80000400000 */
[----:B------:R-:W-:-:S05]  /*3040*/  FFMA R56, R79, R16, R56 ;  /* 0x000000104f387223 */ /* 0x000fca0000000038 */
[----:B------:R-:W-:-:S05]  /*3050*/  F2FP.F16.F32.PACK_AB R56, RZ, R56 ;  /* 0x00000038ff38723e */ /* 0x000fca00000000ff */
[----:B------:R0:W-:Y:S01]  /*3060*/  @P0 STG.E.U16 desc[UR12][R14.64+0x52], R56 ;  /* 0x000052380e000986 */ /* 0x0001e2000c10150c */
[----:B------:R-:W-:-:S13]  /*3070*/  ISETP.GT.AND P0, PT, R0, RZ, P3 ;  /* 0x000000ff0000720c */ /* 0x000fda0001f04270 */
[----:B0-----:R-:W-:Y:S05]  /*3080*/  @!P0 BRA `(.L_x_68) ;  /* 0x0000000000048947 */ /* 0x001fea0003800000 */
[----:B------:R0:W5:Y:S02]  /*3090*/  LDG.E.LTC128B.U16 R90, desc[UR12][R2.64+0x60] ;  /* 0x0000600c025a7981 */ /* 0x000164000c1e1520 */
.L_x_68:
[----:B------:R-:W-:Y:S05]  /*30a0*/  BSYNC B0 ;  /* 0x0000000000007941 */ /* 0x000fea0003800000 */
.L_x_67:
        /* <DEDUP_REMOVED lines=10> */
.L_x_70:
[----:B------:R-:W-:Y:S05]  /*3150*/  BSYNC B0 ;  /* 0x0000000000007941 */ /* 0x000fea0003800000 */
.L_x_69:
        /* <DEDUP_REMOVED lines=9> */
.L_x_72:
[----:B------:R-:W-:Y:S05]  /*31f0*/  BSYNC B0 ;  /* 0x0000000000007941 */ /* 0x000fea0003800000 */
.L_x_71:
        /* <DEDUP_REMOVED lines=9> */
.L_x_74:
[----:B------:R-:W-:Y:S05]  /*3290*/  BSYNC B0 ;  /* 0x0000000000007941 */ /* 0x000fea0003800000 */
.L_x_73:
        /* <DEDUP_REMOVED lines=10> */
.L_x_76:
[----:B------:R-:W-:Y:S05]  /*3340*/  BSYNC B0 ;  /* 0x0000000000007941 */ /* 0x000fea0003800000 */
.L_x_75:
[----:B-----5:R-:W-:Y:S01]  /*3350*/  HADD2.F32 R57, -RZ, R90.H0_H0 ;  /* 0x2000005aff397230 */ /* 0x020fe20000004100 */
[----:B------:R-:W-:Y:S04]  /*3360*/  BSSY B0, `(.L_x_77) ;  /* 0x000000f000007945 */ /* 0x000fe80003800000 */
[----:B------:R-:W-:-:S04]  /*3370*/  FMUL R57, R57, R22 ;  /* 0x0000001639397220 */ /* 0x000fc80000400000 */
[----:B------:R-:W-:-:S05]  /*3380*/  FFMA R57, R84, R16, R57 ;  /* 0x0000001054397223 */ /* 0x000fca0000000039 */
[----:B------:R-:W-:-:S05]  /*3390*/  F2FP.F16.F32.PACK_AB R57, RZ, R57 ;  /* 0x00000039ff39723e */ /* 0x000fca00000000ff */
[----:B------:R1:W-:Y:S01]  /*33a0*/  @P0 STG.E.U16 desc[UR12][R4.64+0x70], R57 ;  /* 0x0000703904000986 */ /* 0x0003e2000c10150c */
[----:B------:R-:W-:-:S05]  /*33b0*/  IADD3 R58, P0, R61, R14, RZ ;  /* 0x0000000e3d3a7210 */ /* 0x000fca0007f1e0ff */
[----:B------:R-:W-:Y:S01]  /*33c0*/  IMAD.X R59, R23, 0x1, R15, P0 ;  /* 0x00000001173b7824 */ /* 0x000fe200000e060f */
[----:B------:R-:W-:-:S05]  /*33d0*/  IADD3 R62, P0, R61, R14, RZ ;  /* 0x0000000e3d3e7210 */ /* 0x000fca0007f1e0ff */
[----:B------:R-:W-:Y:S01]  /*33e0*/  IMAD.X R63, R23, 0x1, R15, P0 ;  /* 0x00000001173f7824 */ /* 0x000fe200000e060f */
[----:B------:R-:W-:-:S05]  /*33f0*/  IADD3 R56, P0, R61, R4, RZ ;  /* 0x000000043d387210 */ /* 0x000fca0007f1e0ff */
[----:B-1----:R-:W-:Y:S01]  /*3400*/  IMAD.X R57, R23, 0x1, R5, P0 ;  /* 0x0000000117397824 */ /* 0x002fe200000e0605 */
[----:B------:R-:W-:-:S04]  /*3410*/  ISETP.GT.AND P0, PT, R17, 0x39, PT ;  /* 0x000000391100780c */ /* 0x000fc80003f04270 */
[----:B------:R-:W-:-:S13]  /*3420*/  ISETP.GT.AND P4, PT, R0, RZ, P0 ;  /* 0x000000ff0000720c */ /* 0x000fda0000784270 */
[----:B------:R-:W-:Y:S05]  /*3430*/  @!P4 BRA `(.L_x_78) ;  /* 0x000000000004c947 */ /* 0x000fea0003800000 */
[----:B------:R1:W5:Y:S02]  /*3440*/  LDG.E.LTC128B.U16 R90, desc[UR12][R2.64+0x72] ;  /* 0x0000720c025a7981 */ /* 0x000364000c1e1520 */
.L_x_78:
[----:B------:R-:W-:Y:S05]  /*3450*/  BSYNC B0 ;  /* 0x0000000000007941 */ /* 0x000fea0003800000 */
.L_x_77:
[----:B01-3-5:R-:W-:Y:S01]  /*3460*/  HADD2.F32 R3, -RZ, R90.H0_H0 ;  /* 0x2000005aff037230 */ /* 0x02bfe20000004100 */
        /* <DEDUP_REMOVED lines=8> */
.L_x_80:
[----:B------:R-:W-:Y:S05]  /*34f0*/  BSYNC B0 ;  /* 0x0000000000007941 */ /* 0x000fea0003800000 */
.L_x_79:
[----:B-----5:R-:W-:Y:S01]  /*3500*/  HADD2.F32 R3, -RZ, R90.H0_H0 ;  /* 0x2000005aff037230 */ /* 0x020fe20000004100 */
[----:B------:R-:W-:Y:S04]  /*3510*/  BSSY B0, `(.L_x_81) ;  /* 0x0000008000007945 */ /* 0x000fe80003800000 */
[----:B------:R-:W-:-:S04]  /*3520*/  FMUL R3, R3, R22 ;  /* 0x0000001603037220 */ /* 0x000fc80000400000 */
[----:B------:R-:W-:-:S05]  /*3530*/  FFMA R3, R86, R16, R3 ;  /* 0x0000001056037223 */ /* 0x000fca0000000003 */
[----:B------:R-:W-:-:S05]  /*3540*/  F2FP.F16.F32.PACK_AB R3, RZ, R3 ;  /* 0x00000003ff03723e */ /* 0x000fca00000000ff */
[----:B------:R1:W-:Y:S01]  /*3550*/  @P4 STG.E.U16 desc[UR12][R14.64+0x70], R3 ;  /* 0x000070030e004986 */ /* 0x0003e2000c10150c */
[----:B------:R-:W-:-:S13]  /*3560*/  ISETP.GT.AND P4, PT, R0, 0x8, P0 ;  /* 0x000000080000780c */ /* 0x000fda0000784270 */
[----:B-1----:R-:W-:Y:S05]  /*3570*/  @!P4 BRA `(.L_x_82) ;  /* 0x000000000004c947 */ /* 0x002fea0003800000 */
[----:B------:R1:W5:Y:S02]  /*3580*/  LDG.E.LTC128B.U16 R90, desc[UR12][R12.64+0x72] ;  /* 0x0000720c0c5a7981 */ /* 0x000364000c1e1520 */
.L_x_82:
[----:B------:R-:W-:Y:S05]  /*3590*/  BSYNC B0 ;  /* 0x0000000000007941 */ /* 0x000fea0003800000 */
.L_x_81:
[----:B-----5:R-:W-:-:S05]  /*35a0*/  HADD2.F32 R3, -RZ, R90.H0_H0 ;  /* 0x2000005aff037230 */ /* 0x020fca0000004100 */
[----:B------:R-:W-:-:S04]  /*35b0*/  FMUL R2, R3, R22 ;  /* 0x0000001603027220 */ /* 0x000fc80000400000 */
[----:B------:R-:W-:-:S05]  /*35c0*/  FFMA R2, R87, R16, R2 ;  /* 0x0000001057027223 */ /* 0x000fca0000000002 */
[----:B------:R-:W-:-:S05]  /*35d0*/  F2FP.F16.F32.PACK_AB R2, RZ, R2 ;  /* 0x00000002ff02723e */ /* 0x000fca00000000ff */
[----:B------:R3:W-:Y:S01]  /*35e0*/  @P4 STG.E.U16 desc[UR12][R14.64+0x72], R2 ;  /* 0x000072020e004986 */ /* 0x0007e2000c10150c */
[----:B------:R-:W-:-:S13]  /*35f0*/  ISETP.GT.AND P4, PT, R0, 0x40, P6 ;  /* 0x000000400000780c */ /* 0x000fda0003784270 */
[----:B------:R-:W2:Y:S01]  /*3600*/  @P4 LDG.E.LTC128B.U16 R90, desc[UR12][R20.64] ;  /* 0x0000000c145a4981 */ /* 0x000ea2000c1e1520 */
[----:B------:R-:W-:Y:S01]  /*3610*/  BSSY B0, `(.L_x_83) ;  /* 0x000000a000007945 */ /* 0x000fe20003800000 */
[----:B--2---:R-:W-:-:S05]  /*3620*/  HADD2.F32 R3, -RZ, R90.H0_H0 ;  /* 0x2000005aff037230 */ /* 0x004fca0000004100 */
[----:B------:R-:W-:-:S04]  /*3630*/  FMUL R3, R3, R22 ;  /* 0x0000001603037220 */ /* 0x000fc80000400000 */
[----:B------:R-:W-:-:S05]  /*3640*/  FFMA R3, R24, R16, R3 ;  /* 0x0000001018037223 */ /* 0x000fca0000000003 */
[----:B------:R-:W-:-:S05]  /*3650*/  F2FP.F16.F32.PACK_AB R3, RZ, R3 ;  /* 0x00000003ff03723e */ /* 0x000fca00000000ff */
[----:B------:R3:W-:Y:S01]  /*3660*/  @P4 STG.E.U16 desc[UR12][R56.64], R3 ;  /* 0x0000000338004986 */ /* 0x0007e2000c10150c */
[----:B------:R-:W-:-:S04]  /*3670*/  ISETP.NE.AND P4, PT, R98, RZ, PT ;  /* 0x000000ff6200720c */ /* 0x000fc80003f85270 */
[----:B------:R-:W-:-:S13]  /*3680*/  ISETP.GT.AND P4, PT, R0, 0x40, P4 ;  /* 0x000000400000780c */ /* 0x000fda0002784270 */
[----:B---3--:R-:W-:Y:S05]  /*3690*/  @!P4 BRA `(.L_x_84) ;  /* 0x000000000004c947 */ /* 0x008fea0003800000 */
[----:B------:R2:W5:Y:S02]  /*36a0*/  LDG.E.LTC128B.U16 R90, desc[UR12][R18.64+0x2] ;  /* 0x0000020c125a7981 */ /* 0x000564000c1e1520 */
.L_x_84:
[----:B------:R-:W-:Y:S05]  /*36b0*/  BSYNC B0 ;  /* 0x0000000000007941 */ /* 0x000fea0003800000 */
.L_x_83:
[----:B-----5:R-:W-:Y:S01]  /*36c0*/  HADD2.F32 R3, -RZ, R90.H0_H0 ;  /* 0x2000005aff037230 */ /* 0x020fe20000004100 */
[----:B------:R-:W-:Y:S01]  /*36d0*/  ISETP.GT.AND P6, PT, R0, 0x48, P6 ;  /* 0x000000480000780c */ /* 0x000fe200037c4270 */
[----:B------:R-:W-:Y:S03]  /*36e0*/  BSSY B0, `(.L_x_85) ;  /* 0x000000a000007945 */ /* 0x000fe60003800000 */
[----:B------:R-:W-:Y:S01]  /*36f0*/  FMUL R2, R3, R22 ;  /* 0x0000001603027220 */ /* 0x000fe20000400000 */
[----:B------:R-:W-:-:S03]  /*3700*/  @P4 IMAD.MOV.U32 R3, RZ, RZ, R57 ;  /* 0x000000ffff034224 */ /* 0x000fc600078e0039 */
[----:B------:R-:W-:-:S05]  /*3710*/  FFMA R2, R25, R16, R2 ;  /* 0x0000001019027223 */ /* 0x000fca0000000002 */
[----:B------:R-:W-:-:S04]  /*3720*/  F2FP.F16.F32.PACK_AB R2, RZ, R2 ;  /* 0x00000002ff02723e */ /* 0x000fc800000000ff */
[----:B------:R-:W-:Y:S01]  /*3730*/  PRMT R4, R2, 0x7610, R4 ;  /* 0x0000761002047816 */ /* 0x000fe20000000004 */
[----:B------:R-:W-:-:S05]  /*3740*/  @P4 IMAD.MOV.U32 R2, RZ, RZ, R56 ;  /* 0x000000ffff024224 */ /* 0x000fca00078e0038 */
[----:B------:R3:W-:Y:S01]  /*3750*/  @P4 STG.E.U16 desc[UR12][R2.64+0x2], R4 ;  /* 0x0000020402004986 */ /* 0x0007e2000c10150c */
[----:B------:R-:W-:Y:S05]  /*3760*/  @!P6 BRA `(.L_x_86) ;  /* 0x000000000004e947 */ /* 0x000fea0003800000 */
[----:B------:R0:W5:Y:S02]  /*3770*/  LDG.E.LTC128B.U16 R90, desc[UR12][R8.64] ;  /* 0x0000000c085a7981 */ /* 0x000164000c1e1520 */
.L_x_86:
[----:B------:R-:W-:Y:S05]  /*3780*/  BSYNC B0 ;  /* 0x0000000000007941 */ /* 0x000fea0003800000 */
.L_x_85:
[----:B---3-5:R-:W-:Y:S01]  /*3790*/  HADD2.F32 R3, -RZ, R90.H0_H0 ;  /* 0x2000005aff037230 */ /* 0x028fe20000004100 */
[----:B------:R-:W-:Y:S01]  /*37a0*/  ISETP.NE.AND P4, PT, R98, RZ, PT ;  /* 0x000000ff6200720c */ /* 0x000fe20003f85270 */
[----:B------:R-:W-:Y:S03]  /*37b0*/  BSSY B0, `(.L_x_87) ;  /* 0x0000008000007945 */ /* 0x000fe60003800000 */
[----:B------:R-:W-:Y:S01]  /*37c0*/  FMUL R3, R3, R22 ;  /* 0x0000001603037220 */ /* 0x000fe20000400000 */
[----:B------:R-:W-:-:S03]  /*37d0*/  ISETP.GT.AND P4, PT, R0, 0x48, P4 ;  /* 0x000000480000780c */ /* 0x000fc60002784270 */
[----:B------:R-:W-:-:S05]  /*37e0*/  FFMA R3, R26, R16, R3 ;  /* 0x000000101a037223 */ /* 0x000fca0000000003 */
[----:B------:R-:W-:-:S05]  /*37f0*/  F2FP.F16.F32.PACK_AB R3, RZ, R3 ;  /* 0x00000003ff03723e */ /* 0x000fca00000000ff */
[----:B------:R3:W-:Y:S01]  /*3800*/  @P6 STG.E.U16 desc[UR12][R58.64], R3 ;  /* 0x000000033a006986 */ /* 0x0007e2000c10150c */
[----:B------:R-:W-:Y:S05]  /*3810*/  @!P4 BRA `(.L_x_88) ;  /* 0x000000000004c947 */ /* 0x000fea0003800000 */
[----:B------:R0:W5:Y:S02]  /*3820*/  LDG.E.LTC128B.U16 R90, desc[UR12][R6.64+0x2] ;  /* 0x0000020c065a7981 */ /* 0x000164000c1e1520 */
.L_x_88:
[----:B------:R-:W-:Y:S05]  /*3830*/  BSYNC B0 ;  /* 0x0000000000007941 */ /* 0x000fea0003800000 */
.L_x_87:
[----:B---3-5:R-:W-:Y:S01]  /*3840*/  HADD2.F32 R3, -RZ, R90.H0_H0 ;  /* 0x2000005aff037230 */ /* 0x028fe20000004100 */
[----:B------:R-:W-:Y:S01]  /*3850*/  ISETP.NE.AND P6, PT, R100, RZ, PT ;  /* 0x000000ff6400720c */ /* 0x000fe20003fc5270 */
[----:B------:R-:W-:Y:S03]  /*3860*/  BSSY B0, `(.L_x_89) ;  /* 0x0000008000007945 */ /* 0x000fe60003800000 */
[----:B------:R-:W-:-:S04]  /*3870*/  FMUL R2, R3, R22 ;  /* 0x0000001603027220 */ /* 0x000fc80000400000 */
[----:B------:R-:W-:-:S05]  /*3880*/  FFMA R2, R27, R16, R2 ;  /* 0x000000101b027223 */ /* 0x000fca0000000002 */
[----:B------:R-:W-:-:S05]  /*3890*/  F2FP.F16.F32.PACK_AB R2, RZ, R2 ;  /* 0x00000002ff02723e */ /* 0x000fca00000000ff */
[----:B------:R3:W-:Y:S01]  /*38a0*/  @P4 STG.E.U16 desc[UR12][R62.64+0x2], R2 ;  /* 0x000002023e004986 */ /* 0x0007e2000c10150c */
[----:B------:R-:W-:-:S13]  /*38b0*/  ISETP.GT.AND P4, PT, R0, 0x40, P6 ;  /* 0x000000400000780c */ /* 0x000fda0003784270 */
[----:B---3--:R-:W-:Y:S05]  /*38c0*/  @!P4 BRA `(.L_x_90) ;  /* 0x000000000004c947 */ /* 0x008fea0003800000 */
[----:B------:R3:W5:Y:S02]  /*38d0*/  LDG.E.LTC128B.U16 R90, desc[UR12][R18.64+0x10] ;  /* 0x0000100c125a7981 */ /* 0x000764000c1e1520 */
.L_x_90:
[----:B------:R-:W-:Y:S05]  /*38e0*/  BSYNC B0 ;  /* 0x0000000000007941 */ /* 0x000fea0003800000 */
.L_x_89:
[----:B-----5:R-:W-:Y:S01]  /*38f0*/  HADD2.F32 R3, -RZ, R90.H0_H0 ;  /* 0x2000005aff037230 */ /* 0x020fe20000004100 */
[----:B------:R-:W-:Y:S01]  /*3900*/  ISETP.NE.AND P6, PT, R101, RZ, PT ;  /* 0x000000ff6500720c */ /* 0x000fe20003fc5270 */
[----:B------:R-:W-:Y:S01]  /*3910*/  @P4 IMAD.MOV.U32 R2, RZ, RZ, R56 ;  /* 0x000000ffff024224 */ /* 0x000fe200078e0038 */
[----:B------:R-:W-:Y:S02]  /*3920*/  BSSY B0, `(.L_x_91) ;  /* 0x000000a000007945 */ /* 0x000fe40003800000 */
[----:B------:R-:W-:-:S04]  /*3930*/  FMUL R3, R3, R22 ;  /* 0x0000001603037220 */ /* 0x000fc80000400000 */
[----:B------:R-:W-:-:S05]  /*3940*/  FFMA R3, R28, R16, R3 ;  /* 0x000000101c037223 */ /* 0x000fca0000000003 */
[----:B------:R-:W-:-:S04]  /*3950*/  F2FP.F16.F32.PACK_AB R3, RZ, R3 ;  /* 0x00000003ff03723e */ /* 0x000fc800000000ff */
[----:B------:R-:W-:Y:S01]  /*3960*/  PRMT R4, R3, 0x7610, R4 ;  /* 0x0000761003047816 */ /* 0x000fe20000000004 */
[----:B------:R-:W-:-:S05]  /*3970*/  @P4 IMAD.MOV.U32 R3, RZ, RZ, R57 ;  /* 0x000000ffff034224 */ /* 0x000fca00078e0039 */
[----:B------:R0:W-:Y:S01]  /*3980*/  @P4 STG.E.U16 desc[UR12][R2.64+0x10], R4 ;  /* 0x0000100402004986 */ /* 0x0001e2000c10150c */
[----:B------:R-:W-:-:S13]  /*3990*/  ISETP.GT.AND P4, PT, R0, 0x40, P6 ;  /* 0x000000400000780c */ /* 0x000fda0003784270 */
[----:B0-----:R-:W-:Y:S05]  /*39a0*/  @!P4 BRA `(.L_x_92) ;  /* 0x000000000004c947 */ /* 0x001fea0003800000 */
[----:B------:R0:W5:Y:S02]  /*39b0*/  LDG.E.LTC128B.U16 R90, desc[UR12][R18.64+0x12] ;  /* 0x0000120c125a7981 */ /* 0x000164000c1e1520 */
.L_x_92:
[----:B------:R-:W-:Y:S05]  /*39c0*/  BSYNC B0 ;  /* 0x0000000000007941 */ /* 0x000fea0003800000 */
.L_x_91:
[----:B-----5:R-:W-:Y:S01]  /*39d0*/  HADD2.F32 R3, -RZ, R90.H0_H0 ;  /* 0x2000005aff037230 */ /* 0x020fe20000004100 */
[----:B------:R-:W-:Y:S04]  /*39e0*/  BSSY B0, `(.L_x_93) ;  /* 0x000000c000007945 */ /* 0x000fe80003800000 */
[----:B------:R-:W-:Y:S01]  /*39f0*/  FMUL R2, R3, R22 ;  /* 0x0000001603027220 */ /* 0x000fe20000400000 */
[----:B------:R-:W-:-:S03]  /*3a00*/  @P4 IMAD.MOV.U32 R3, RZ, RZ, R57 ;  /* 0x000000ffff034224 */ /* 0x000fc600078e0039 */
[----:B------:R-:W-:-:S05]  /*3a10*/  FFMA R2, R29, R16, R2 ;  /* 0x000000101d027223 */ /* 0x000fca0000000002 */
[----:B------:R-:W-:-:S04]  /*3a20*/  F2FP.F16.F32.PACK_AB R2, RZ, R2 ;  /* 0x00000002ff02723e */ /* 0x000fc800000000ff */
[----:B------:R-:W-:Y:S01]  /*3a30*/  PRMT R4, R2, 0x7610, R4 ;  /* 0x0000761002047816 */ /* 0x000fe20000000004 */
[----:B------:R-:W-:-:S05]  /*3a40*/  @P4 IMAD.MOV.U32 R2, RZ, RZ, R56 ;  /* 0x000000ffff024224 */ /* 0x000fca00078e0038 */
[----:B------:R0:W-:Y:S01]  /*3a50*/  @P4 STG.E.U16 desc[UR12][R2.64+0x12], R4 ;  /* 0x0000120402004986 */ /* 0x0001e2000c10150c */
[----:B------:R-:W-:-:S04]  /*3a60*/  ISETP.NE.AND P4, PT, R100, RZ, PT ;  /* 0x000000ff6400720c */ /* 0x000fc80003f85270 */
[----:B------:R-:W-:-:S13]  /*3a70*/  ISETP.GT.AND P4, PT, R0, 0x48, P4 ;  /* 0x000000480000780c */ /* 0x000fda0002784270 */
[----:B0-----:R-:W-:Y:S05]  /*3a80*/  @!P4 BRA `(.L_x_94) ;  /* 0x000000000004c947 */ /* 0x001fea0003800000 */
[----:B------:R0:W5:Y:S02]  /*3a90*/  LDG.E.LTC128B.U16 R90, desc[UR12][R6.64+0x10] ;  /* 0x0000100c065a7981 */ /* 0x000164000c1e1520 */
.L_x_94:
[----:B------:R-:W-:Y:S05]  /*3aa0*/  BSYNC B0 ;  /* 0x0000000000007941 */ /* 0x000fea0003800000 */
.L_x_93:
        /* <DEDUP_REMOVED lines=9> */
.L_x_96:
[----:B------:R-:W-:Y:S05]  /*3b40*/  BSYNC B0 ;  /* 0x0000000000007941 */ /* 0x000fea0003800000 */
.L_x_95:
[----:B-----5:R-:W-:Y:S01]  /*3b50*/  HADD2.F32 R3, -RZ, R90.H0_H0 ;  /* 0x2000005aff037230 */ /* 0x020fe20000004100 */
[----:B------:R-:W-:Y:S01]  /*3b60*/  ISETP.NE.AND P6, PT, R88, RZ, PT ;  /* 0x000000ff5800720c */ /* 0x000fe20003fc5270 */
        /* <DEDUP_REMOVED lines=11> */
.L_x_98:
[----:B------:R-:W-:Y:S05]  /*3c20*/  BSYNC B0 ;  /* 0x0000000000007941 */ /* 0x000fea0003800000 */
.L_x_97:
        /* <DEDUP_REMOVED lines=13> */
.L_x_100:
[----:B------:R-:W-:Y:S05]  /*3d00*/  BSYNC B0 ;  /* 0x0000000000007941 */ /* 0x000fea0003800000 */
.L_x_99:
        /* <DEDUP_REMOVED lines=13> */
.L_x_102:
[----:B------:R-:W-:Y:S05]  /*3de0*/  BSYNC B0 ;  /* 0x0000000000007941 */ /* 0x000fea0003800000 */
.L_x_101:
[----:B-----5:R-:W-:Y:S01]  /*3df0*/  HADD2.F32 R3, -RZ, R90.H0_H0 ;  /* 0x2000005aff037230 */ /* 0x020fe20000004100 */
[----:B------:R-:W-:Y:S01]  /*3e00*/  BSSY B0, `(.L_x_103) ;  /* 0x000000b000007945 */ /* 0x000fe20003800000 */
[----:B------:R-:W-:-:S03]  /*3e10*/  @P4 IMAD.MOV.U32 R2, RZ, RZ, R10 ;  /* 0x000000ffff024224 */ /* 0x000fc600078e000a */
        /* <DEDUP_REMOVED lines=9> */
.L_x_104:
[----:B------:R-:W-:Y:S05]  /*3eb0*/  BSYNC B0 ;  /* 0x0000000000007941 */ /* 0x000fea0003800000 */
.L_x_103:
        /* <DEDUP_REMOVED lines=13> */
.L_x_106:
[----:B------:R-:W-:Y:S05]  /*3f90*/  BSYNC B0 ;  /* 0x0000000000007941 */ /* 0x000fea0003800000 */
.L_x_105:
        /* <DEDUP_REMOVED lines=13> */
.L_x_108:
[----:B------:R-:W-:Y:S05]  /*4070*/  BSYNC B0 ;  /* 0x0000000000007941 */ /* 0x000fea0003800000 */
.L_x_107:
        /* <DEDUP_REMOVED lines=13> */
.L_x_110:
[----:B------:R-:W-:Y:S05]  /*4150*/  BSYNC B0 ;  /* 0x0000000000007941 */ /* 0x000fea0003800000 */
.L_x_109:
        /* <DEDUP_REMOVED lines=12> */
.L_x_112:
[----:B------:R-:W-:Y:S05]  /*4220*/  BSYNC B0 ;  /* 0x0000000000007941 */ /* 0x000fea0003800000 */
.L_x_111:
        /* <DEDUP_REMOVED lines=13> */
.L_x_114:
[----:B------:R-:W-:Y:S05]  /*4300*/  BSYNC B0 ;  /* 0x0000000000007941 */ /* 0x000fea0003800000 */
.L_x_113:
        /* <DEDUP_REMOVED lines=13> */
.L_x_116:
[----:B------:R-:W-:Y:S05]  /*43e0*/  BSYNC B0 ;  /* 0x0000000000007941 */ /* 0x000fea0003800000 */
.L_x_115:
        /* <DEDUP_REMOVED lines=13> */
.L_x_118:
[----:B------:R-:W-:Y:S05]  /*44c0*/  BSYNC B0 ;  /* 0x0000000000007941 */ /* 0x000fea0003800000 */
.L_x_117:
        /* <DEDUP_REMOVED lines=12> */
.L_x_120:
[----:B------:R-:W-:Y:S05]  /*4590*/  BSYNC B0 ;  /* 0x0000000000007941 */ /* 0x000fea0003800000 */
.L_x_119:
        /* <DEDUP_REMOVED lines=12> */
.L_x_122:
[----:B------:R-:W-:Y:S05]  /*4660*/  BSYNC B0 ;  /* 0x0000000000007941 */ /* 0x000fea0003800000 */
.L_x_121:
        /* <DEDUP_REMOVED lines=13> */
.L_x_124:
[----:B------:R-:W-:Y:S05]  /*4740*/  BSYNC B0 ;  /* 0x0000000000007941 */ /* 0x000fea0003800000 */
.L_x_123:
        /* <DEDUP_REMOVED lines=12> */
.L_x_126:
[----:B------:R-:W-:Y:S05]  /*4810*/  BSYNC B0 ;  /* 0x0000000000007941 */ /* 0x000fea0003800000 */
.L_x_125:
[----:B0----5:R-:W-:Y:S01]  /*4820*/  HADD2.F32 R3, -RZ, R90.H0_H0 ;  /* 0x2000005aff037230 */ /* 0x021fe20000004100 */
[----:B------:R-:W-:Y:S01]  /*4830*/  ISETP.GT.AND P4, PT, R0, 0x48, P6 ;  /* 0x000000480000780c */ /* 0x000fe20003784270 */
        /* <DEDUP_REMOVED lines=8> */
[----:B------:R-:W-:Y:S05]  /*48c0*/  @!P4 BRA `(.L_x_128) ;  /* 0x000000000004c947 */ /* 0x000fea0003800000 */
[----:B------:R0:W5:Y:S02]  /*48d0*/  LDG.E.LTC128B.U16 R90, desc[UR12][R6.64+0x52] ;  /* 0x0000520c065a7981 */ /* 0x000164000c1e1520 */
.L_x_128:
[----:B------:R-:W-:Y:S05]  /*48e0*/  BSYNC B0 ;  /* 0x0000000000007941 */ /* 0x000fea0003800000 */
.L_x_127:
[----:B0----5:R-:W-:Y:S01]  /*48f0*/  HADD2.F32 R3, -RZ, R90.H0_H0 ;  /* 0x2000005aff037230 */ /* 0x021fe20000004100 */
        /* <DEDUP_REMOVED lines=11> */
.L_x_130:
[----:B------:R-:W-:Y:S05]  /*49b0*/  BSYNC B0 ;  /* 0x0000000000007941 */ /* 0x000fea0003800000 */
.L_x_129:
        /* <DEDUP_REMOVED lines=12> */
.L_x_132:
[----:B------:R-:W-:Y:S05]  /*4a80*/  BSYNC B0 ;  /* 0x0000000000007941 */ /* 0x000fea0003800000 */
.L_x_131:
        /* <DEDUP_REMOVED lines=12> */
.L_x_134:
[----:B------:R-:W-:Y:S05]  /*4b50*/  BSYNC B0 ;  /* 0x0000000000007941 */ /* 0x000fea0003800000 */
.L_x_133:
        /* <DEDUP_REMOVED lines=12> */
.L_x_136:
[----:B------:R-:W-:Y:S05]  /*4c20*/  BSYNC B0 ;  /* 0x0000000000007941 */ /* 0x000fea0003800000 */
.L_x_135:
        /* <DEDUP_REMOVED lines=12> */
.L_x_138:
[----:B------:R-:W-:Y:S05]  /*4cf0*/  BSYNC B0 ;  /* 0x0000000000007941 */ /* 0x000fea0003800000 */
.L_x_137:
        /* <DEDUP_REMOVED lines=12> */
.L_x_140:
[----:B------:R-:W-:Y:S05]  /*4dc0*/  BSYNC B0 ;  /* 0x0000000000007941 */ /* 0x000fea0003800000 */
.L_x_139:
[----:B0----5:R-:W-:Y:S01]  /*4dd0*/  HADD2.F32 R3, -RZ, R90.H0_H0 ;  /* 0x2000005aff037230 */ /* 0x021fe20000004100 */
[----:B------:R-:W-:Y:S01]  /*4de0*/  ISETP.GT.AND P1, PT, R0, 0x48, P1 ;  /* 0x000000480000780c */ /* 0x000fe20000f24270 */
[----:B------:R-:W-:Y:S03]  /*4df0*/  BSSY B0, `(.L_x_141) ;  /* 0x0000007000007945 */ /* 0x000fe60003800000 */
[----:B------:R-:W-:-:S04]  /*4e00*/  FMUL R2, R3, R22 ;  /* 0x0000001603027220 */ /* 0x000fc80000400000 */
[----:B------:R-:W-:-:S05]  /*4e10*/  FFMA R2, R53, R16, R2 ;  /* 0x0000001035027223 */ /* 0x000fca0000000002 */
[----:B------:R-:W-:-:S05]  /*4e20*/  F2FP.F16.F32.PACK_AB R2, RZ, R2 ;  /* 0x00000002ff02723e */ /* 0x000fca00000000ff */
[----:B------:R0:W-:Y:S01]  /*4e30*/  @P2 STG.E.U16 desc[UR12][R56.64+0x72], R2 ;  /* 0x0000720238002986 */ /* 0x0001e2000c10150c */
[----:B------:R-:W-:Y:S05]  /*4e40*/  @!P1 BRA `(.L_x_142) ;  /* 0x0000000000049947 */ /* 0x000fea0003800000 */
[----:B------:R0:W5:Y:S02]  /*4e50*/  LDG.E.LTC128B.U16 R90, desc[UR12][R6.64+0x70] ;  /* 0x0000700c065a7981 */ /* 0x000164000c1e1520 */
.L_x_142:
[----:B------:R-:W-:Y:S05]  /*4e60*/  BSYNC B0 ;  /* 0x0000000000007941 */ /* 0x000fea0003800000 */
.L_x_141:
[----:B-----5:R-:W-:Y:S01]  /*4e70*/  HADD2.F32 R3, -RZ, R90.H0_H0 ;  /* 0x2000005aff037230 */ /* 0x020fe20000004100 */
[----:B------:R-:W-:Y:S01]  /*4e80*/  ISETP.GT.AND P0, PT, R0, 0x48, P0 ;  /* 0x000000480000780c */ /* 0x000fe20000704270 */
[----:B0-----:R-:W-:Y:S01]  /*4e90*/  @P1 IMAD.MOV.U32 R2, RZ, RZ, R10 ;  /* 0x000000ffff021224 */ /* 0x001fe200078e000a */
        /* <DEDUP_REMOVED lines=9> */
.L_x_144:
[----:B------:R-:W-:Y:S05]  /*4f30*/  BSYNC B0 ;  /* 0x0000000000007941 */ /* 0x000fea0003800000 */
.L_x_143:
[----:B0----5:R-:W-:-:S05]  /*4f40*/  HADD2.F32 R3, -RZ, R90.H0_H0 ;  /* 0x2000005aff037230 */ /* 0x021fca0000004100 */
[----:B------:R-:W-:-:S04]  /*4f50*/  FMUL R22, R3, R22 ;  /* 0x0000001603167220 */ /* 0x000fc80000400000 */
[----:B------:R-:W-:Y:S01]  /*4f60*/  FFMA R22, R55, R16, R22 ;  /* 0x0000001037167223 */ /* 0x000fe20000000016 */
[----:B------:R-:W-:Y:S06]  /*4f70*/  @!P0 EXIT ;  /* 0x000000000000894d */ /* 0x000fec0003800000 */
[----:B------:R-:W-:-:S05]  /*4f80*/  F2FP.F16.F32.PACK_AB R22, RZ, R22 ;  /* 0x00000016ff16723e */ /* 0x000fca00000000ff */
[----:B------:R-:W-:Y:S01]  /*4f90*/  STG.E.U16 desc[UR12][R10.64+0x72], R22 ;  /* 0x000072160a007986 */ /* 0x000fe2000c10150c */
[----:B------:R-:W-:Y:S05]  /*4fa0*/  EXIT ;  /* 0x000000000000794d */ /* 0x000fea0003800000 */
.L_x_22:
[----:B------:R-:W-:Y:S01]  /*4fb0*/  ULDC.64 UR4, c[0x0][0x5c8] ;  /* 0x0001720000047ab9 */ /* 0x000fe20000000a00 */
[----:B------:R-:W-:Y:S01]  /*4fc0*/  ISETP.GT.AND P2, PT, R17, 0x1, PT ;  /* 0x000000011100780c */ /* 0x000fe20003f44270 */
[-C--:B------:R-:W-:Y:S01]  /*4fd0*/  FMUL R56, R56, R16.reuse ;  /* 0x0000001038387220 */ /* 0x080fe20000400000 */
[C---:B------:R-:W-:Y:S01]  /*4fe0*/  LEA R6, P1, R12.reuse, UR4, 0x1 ;  /* 0x000000040c067c11 */ /* 0x040fe2000f8208ff */
[-C--:B------:R-:W-:Y:S01]  /*4ff0*/  FMUL R57, R57, R16.reuse ;  /* 0x0000001039397220 */ /* 0x080fe20000400000 */
[C---:B------:R-:W-:Y:S01]  /*5000*/  SHF.L.U64.HI R11, R15.reuse, 0x1, R14 ;  /* 0x000000010f0b7819 */ /* 0x040fe2000001020e */
[----:B------:R-:W-:Y:S01]  /*5010*/  IMAD.SHL.U32 R15, R15, 0x2, RZ ;  /* 0x000000020f0f7824 */ /* 0x000fe200078e00ff */
[----:B------:R-:W-:Y:S01]  /*5020*/  LEA.HI.X R7, R12, UR5, R3, 0x1, P1 ;  /* 0x000000050c077c11 */ /* 0x000fe200088f0c03 */
[-C--:B------:R-:W-:Y:S01]  /*5030*/  FMUL R58, R58, R16.reuse ;  /* 0x000000103a3a7220 */ /* 0x080fe20000400000 */
[----:B------:R-:W-:Y:S01]  /*5040*/  ISETP.GT.AND P1, PT, R0, RZ, P2 ;  /* 0x000000ff0000720c */ /* 0x000fe20001724270 */
[----:B------:R-:W-:Y:S01]  /*5050*/  FMUL R59, R59, R16 ;  /* 0x000000103b3b7220 */ /* 0x000fe20000400000 */
[----:B------:R-:W-:Y:S01]  /*5060*/  F2FP.F16.F32.PACK_AB R56, RZ, R56 ;  /* 0x00000038ff38723e */ /* 0x000fe200000000ff */
[-C--:B------:R-:W-:Y:S01]  /*5070*/  FMUL R60, R60, R16.reuse ;  /* 0x000000103c3c7220 */ /* 0x080fe20000400000 */
[----:B------:R-:W-:Y:S01]  /*5080*/  F2FP.F16.F32.PACK_AB R57, RZ, R57 ;  /* 0x00000039ff39723e */ /* 0x000fe200000000ff */
[----:B------:R-:W-:Y:S01]  /*5090*/  FMUL R61, R61, R16 ;  /* 0x000000103d3d7220 */ /* 0x000fe20000400000 */
[----:B------:R-:W-:Y:S01]  /*50a0*/  ISETP.GT.AND P5, PT, R17, 0x8, PT ;  /* 0x000000081100780c */ /* 0x000fe20003fa4270 */
[----:B------:R-:W-:Y:S01]  /*50b0*/  @P0 STG.E.U16 desc[UR12][R6.64], R56 ;  /* 0x0000003806000986 */ /* 0x000fe2000c10150c */
[----:B------:R-:W-:Y:S01]  /*50c0*/  IADD3 R4, P0, R15, R6, RZ ;  /* 0x000000060f047210 */ /* 0x000fe20007f1e0ff */
[----:B------:R-:W-:Y:S01]  /*50d0*/  IMAD.SHL.U32 R9, R92, 0x2, RZ ;  /* 0x000000025c097824 */ /* 0x000fe200078e00ff */
[----:B------:R-:W-:Y:S01]  /*50e0*/  ISETP.GT.AND P4, PT, R17, 0x9, PT ;  /* 0x000000091100780c */ /* 0x000fe20003f84270 */
[----:B------:R-:W-:Y:S01]  /*50f0*/  FMUL R62, R62, R16 ;  /* 0x000000103e3e7220 */ /* 0x000fe20000400000 */
[C---:B------:R-:W-:Y:S01]  /*5100*/  ISETP.GT.AND P3, PT, R0.reuse, 0x8, P6 ;  /* 0x000000080000780c */ /* 0x040fe20003764270 */
[----:B------:R-:W-:Y:S01]  /*5110*/  @P1 IMAD.MOV.U32 R2, RZ, RZ, R6 ;  /* 0x000000ffff021224 */ /* 0x000fe200078e0006 */
[C---:B------:R-:W-:Y:S01]  /*5120*/  ISETP.GT.AND P2, PT, R0.reuse, 0x8, P2 ;  /* 0x000000080000780c */ /* 0x040fe20001744270 */
[--C-:B------:R-:W-:Y:S01]  /*5130*/  @P1 IMAD.MOV.U32 R3, RZ, RZ, R7.reuse ;  /* 0x000000ffff031224 */ /* 0x100fe200078e0007 */
[----:B------:R-:W-:Y:S01]  /*5140*/  F2FP.F16.F32.PACK_AB R58, RZ, R58 ;  /* 0x0000003aff3a723e */ /* 0x000fe200000000ff */
[----:B------:R-:W-:Y:S01]  /*5150*/  IMAD.X R5, R11, 0x1, R7, P0 ;  /* 0x000000010b057824 */ /* 0x000fe200000e0607 */
[C---:B------:R-:W-:Y:S01]  /*5160*/  ISETP.GT.AND P0, PT, R0.reuse, RZ, P5 ;  /* 0x000000ff0000720c */ /* 0x040fe20002f04270 */
[-C--:B------:R-:W-:Y:S01]  /*5170*/  FMUL R63, R63, R16.reuse ;  /* 0x000000103f3f7220 */ /* 0x080fe20000400000 */
[----:B------:R0:W-:Y:S01]  /*5180*/  @P1 STG.E.U16 desc[UR12][R2.64+0x2], R57 ;  /* 0x0000023902001986 */ /* 0x0001e2000c10150c */
[----:B------:R-:W-:Y:S01]  /*5190*/  ISETP.GT.AND P1, PT, R0, RZ, P4 ;  /* 0x000000ff0000720c */ /* 0x000fe20002724270 */
[-C--:B------:R-:W-:Y:S01]  /*51a0*/  FMUL R64, R64, R16.reuse ;  /* 0x0000001040407220 */ /* 0x080fe20000400000 */
[----:B------:R-:W-:Y:S01]  /*51b0*/  F2FP.F16.F32.PACK_AB R59, RZ, R59 ;  /* 0x0000003bff3b723e */ /* 0x000fe200000000ff */
[----:B------:R-:W-:Y:S01]  /*51c0*/  FMUL R65, R65, R16 ;  /* 0x0000001041417220 */ /* 0x000fe20000400000 */
[----:B------:R-:W-:Y:S01]  /*51d0*/  F2FP.F16.F32.PACK_AB R60, RZ, R60 ;  /* 0x0000003cff3c723e */ /* 0x000fe200000000ff */
[----:B------:R-:W-:Y:S01]  /*51e0*/  @P3 STG.E.U16 desc[UR12][R4.64], R58 ;  /* 0x0000003a04003986 */ /* 0x000fe2000c10150c */
[----:B------:R-:W-:Y:S01]  /*51f0*/  F2FP.F16.F32.PACK_AB R61, RZ, R61 ;  /* 0x0000003dff3d723e */ /* 0x000fe200000000ff */
[-C--:B------:R-:W-:Y:S01]  /*5200*/  FMUL R66, R66, R16.reuse ;  /* 0x0000001042427220 */ /* 0x080fe20000400000 */
[----:B------:R-:W-:Y:S01]  /*5210*/  SHF.L.U64.HI R23, R92, 0x1, R23 ;  /* 0x000000015c177819 */ /* 0x000fe20000010217 */
[----:B------:R-:W-:Y:S01]  /*5220*/  @P2 STG.E.U16 desc[UR12][R4.64+0x2], R59 ;  /* 0x0000023b04002986 */ /* 0x000fe2000c10150c */
[----:B------:R-:W-:Y:S01]  /*5230*/  ISETP.GT.AND P2, PT, R0, 0x8, P5 ;  /* 0x000000080000780c */ /* 0x000fe20002f44270 */
[----:B------:R-:W-:Y:S01]  /*5240*/  FMUL R67, R67, R16 ;  /* 0x0000001043437220 */ /* 0x000fe20000400000 */
[----:B------:R-:W-:Y:S01]  /*5250*/  ISETP.GT.AND P3, PT, R17, 0x10, PT ;  /* 0x000000101100780c */ /* 0x000fe20003f64270 */
[----:B------:R-:W-:Y:S01]  /*5260*/  @P0 STG.E.U16 desc[UR12][R6.64+0x10], R60 ;  /* 0x0000103c06000986 */ /* 0x000fe2000c10150c */
[----:B------:R-:W-:Y:S01]  /*5270*/  F2FP.F16.F32.PACK_AB R62, RZ, R62 ;  /* 0x0000003eff3e723e */ /* 0x000fe200000000ff */
[----:B------:R-:W-:Y:S01]  /*5280*/  FMUL R68, R68, R16 ;  /* 0x0000001044447220 */ /* 0x000fe20000400000 */
[----:B------:R-:W-:Y:S01]  /*5290*/  F2FP.F16.F32.PACK_AB R63, RZ, R63 ;  /* 0x0000003fff3f723e */ /* 0x000fe200000000ff */
[----:B------:R-:W-:Y:S01]  /*52a0*/  @P1 STG.E.U16 desc[UR12][R6.64+0x12], R61 ;  /* 0x0000123d06001986 */ /* 0x000fe2000c10150c */
[----:B0-----:R-:W-:Y:S01]  /*52b0*/  IADD3 R2, P0, P1, R9, R6, R15 ;  /* 0x0000000609027210 */ /* 0x001fe2000791e00f */
[----:B------:R-:W-:Y:S01]  /*52c0*/  FMUL R69, R69, R16 ;  /* 0x0000001045457220 */ /* 0x000fe20000400000 */
[----:B------:R-:W-:Y:S01]  /*52d0*/  F2FP.F16.F32.PACK_AB R64, RZ, R64 ;  /* 0x00000040ff40723e */ /* 0x000fe200000000ff */
[-C--:B------:R-:W-:Y:S01]  /*52e0*/  FMUL R70, R70, R16.reuse ;  /* 0x0000001046467220 */ /* 0x080fe20000400000 */
[----:B------:R-:W-:Y:S01]  /*52f0*/  IADD3.X R3, R23, R7, R11, P0, P1 ;  /* 0x0000000717037210 */ /* 0x000fe200007e240b */
[----:B------:R-:W-:Y:S01]  /*5300*/  @P2 STG.E.U16 desc[UR12][R4.64+0x10], R62 ;  /* 0x0000103e04002986 */ /* 0x000fe2000c10150c */
[C---:B------:R-:W-:Y:S01]  /*5310*/  ISETP.GT.AND P1, PT, R0.reuse, 0x8, P4 ;  /* 0x000000080000780c */ /* 0x040fe20002724270 */
[-C--:B------:R-:W-:Y:S01]  /*5320*/  FMUL R71, R71, R16.reuse ;  /* 0x0000001047477220 */ /* 0x080fe20000400000 */
[----:B------:R-:W-:Y:S01]  /*5330*/  ISETP.GT.AND P0, PT, R0, RZ, P3 ;  /* 0x000000ff0000720c */ /* 0x000fe20001f04270 */
[-C--:B------:R-:W-:Y:S01]  /*5340*/  FMUL R72, R72, R16.reuse ;  /* 0x0000001048487220 */ /* 0x080fe20000400000 */
[----:B------:R-:W-:Y:S01]  /*5350*/  ISETP.GT.AND P2, PT, R17, 0x11, PT ;  /* 0x000000111100780c */ /* 0x000fe20003f44270 */
[-C--:B------:R-:W-:Y:S01]  /*5360*/  FMUL R73, R73, R16.reuse ;  /* 0x0000001049497220 */ /* 0x080fe20000400000 */
[----:B------:R-:W-:Y:S01]  /*5370*/  F2FP.F16.F32.PACK_AB R65, RZ, R65 ;  /* 0x00000041ff41723e */ /* 0x000fe200000000ff */
[----:B------:R-:W-:Y:S01]  /*5380*/  FMUL R74, R74, R16 ;  /* 0x000000104a4a7220 */ /* 0x000fe20000400000 */
[----:B------:R-:W-:Y:S01]  /*5390*/  F2FP.F16.F32.PACK_AB R66, RZ, R66 ;  /* 0x00000042ff42723e */ /* 0x000fe200000000ff */
[-C--:B------:R-:W-:Y:S01]  /*53a0*/  FMUL R75, R75, R16.reuse ;  /* 0x000000104b4b7220 */ /* 0x080fe20000400000 */
[----:B------:R-:W-:Y:S01]  /*53b0*/  F2FP.F16.F32.PACK_AB R67, RZ, R67 ;  /* 0x00000043ff43723e */ /* 0x000fe200000000ff */
[----:B------:R-:W-:Y:S01]  /*53c0*/  FMUL R76, R76, R16 ;  /* 0x000000104c4c7220 */ /* 0x000fe20000400000 */
[----:B------:R-:W-:Y:S01]  /*53d0*/  F2FP.F16.F32.PACK_AB R68, RZ, R68 ;  /* 0x00000044ff44723e */ /* 0x000fe200000000ff */
[----:B------:R-:W-:Y:S01]  /*53e0*/  @P1 STG.E.U16 desc[UR12][R4.64+0x12], R63 ;  /* 0x0000123f04001986 */ /* 0x000fe2000c10150c */
[----:B------:R-:W-:Y:S01]  /*53f0*/  ISETP.GT.AND P1, PT, R17, 0x19, PT ;  /* 0x000000191100780c */ /* 0x000fe20003f24270 */
[-C--:B------:R-:W-:Y:S01]  /*5400*/  FMUL R77, R77, R16.reuse ;  /* 0x000000104d4d7220 */ /* 0x080fe20000400000 */
[----:B------:R-:W-:Y:S01]  /*5410*/  F2FP.F16.F32.PACK_AB R69, RZ, R69 ;  /* 0x00000045ff45723e */ /* 0x000fe200000000ff */
[----:B------:R-:W-:Y:S01]  /*5420*/  @P0 STG.E.U16 desc[UR12][R6.64+0x20], R64 ;  /* 0x0000204006000986 */ /* 0x000fe2000c10150c */
[----:B------:R-:W-:Y:S01]  /*5430*/  ISETP.GT.AND P0, PT, R0, RZ, P2 ;  /* 0x000000ff0000720c */ /* 0x000fe20001704270 */
[----:B------:R-:W-:Y:S01]  /*5440*/  FMUL R78, R78, R16 ;  /* 0x000000104e4e7220 */ /* 0x000fe20000400000 */
[----:B------:R-:W-:Y:S01]  /*5450*/  F2FP.F16.F32.PACK_AB R70, RZ, R70 ;  /* 0x00000046ff46723e */ /* 0x000fe200000000ff */
        /* <DEDUP_REMOVED lines=10> */
[----:B------:R-:W-:Y:S01]  /*5500*/  @P0 STG.E.U16 desc[UR12][R6.64+0x22], R65 ;  /* 0x0000224106000986 */ /* 0x000fe2000c10150c */
[----:B------:R-:W-:Y:S01]  /*5510*/  ISETP.GT.AND P0, PT, R0, 0x8, P3 ;  /* 0x000000080000780c */ /* 0x000fe20001f04270 */
[-C--:B------:R-:W-:Y:S01]  /*5520*/  FMUL R84, R84, R16.reuse ;  /* 0x0000001054547220 */ /* 0x080fe20000400000 */
[----:B------:R-:W-:Y:S01]  /*5530*/  ISETP.GT.AND P5, PT, R17, 0x28, PT ;  /* 0x000000281100780c */ /* 0x000fe20003fa4270 */
        /* <DEDUP_REMOVED lines=8> */
[-C--:B------:R-:W-:Y:S01]  /*55c0*/  FMUL R25, R25, R16.reuse ;  /* 0x0000001019197220 */ /* 0x080fe20000400000 */
[C---:B------:R-:W-:Y:S01]  /*55d0*/  ISETP.GT.AND P4, PT, R17.reuse, 0x30, PT ;  /* 0x000000301100780c */ /* 0x040fe20003f84270 */
[----:B------:R-:W-:Y:S01]  /*55e0*/  @P0 STG.E.U16 desc[UR12][R4.64+0x20], R66 ;  /* 0x0000204204000986 */ /* 0x000fe2000c10150c */
[----:B------:R-:W-:Y:S01]  /*55f0*/  ISETP.GT.AND P0, PT, R0, 0x8, P2 ;  /* 0x000000080000780c */ /* 0x000fe20001704270 */
[-C--:B------:R-:W-:Y:S01]  /*5600*/  FMUL R26, R26, R16.reuse ;  /* 0x000000101a1a7220 */ /* 0x080fe20000400000 */
[----:B------:R-:W-:Y:S01]  /*5610*/  ISETP.GT.AND P2, PT, R17, 0x18, PT ;  /* 0x000000181100780c */ /* 0x000fe20003f44270 */
[----:B------:R-:W-:Y:S01]  /*5620*/  FMUL R27, R27, R16 ;  /* 0x000000101b1b7220 */ /* 0x000fe20000400000 */
[----:B------:R-:W-:Y:S01]  /*5630*/  F2FP.F16.F32.PACK_AB R80, RZ, R80 ;  /* 0x00000050ff50723e */ /* 0x000fe200000000ff */
        /* <DEDUP_REMOVED lines=8> */
[----:B------:R-:W-:Y:S01]  /*56c0*/  @P0 STG.E.U16 desc[UR12][R4.64+0x22], R67 ;  /* 0x0000224304000986 */ /* 0x000fe2000c10150c */
[----:B------:R-:W-:Y:S01]  /*56d0*/  ISETP.GT.AND P0, PT, R0, RZ, P2 ;  /* 0x000000ff0000720c */ /* 0x000fe20001704270 */
[----:B------:R-:W-:Y:S01]  /*56e0*/  FMUL R32, R32, R16 ;  /* 0x0000001020207220 */ /* 0x000fe20000400000 */
[----:B------:R-:W-:Y:S01]  /*56f0*/  F2FP.F16.F32.PACK_AB R84, RZ, R84 ;  /* 0x00000054ff54723e */ /* 0x000fe200000000ff */
[-C--:B------:R-:W-:Y:S01]  /*5700*/  FMUL R33, R33, R16.reuse ;  /* 0x0000001021217220 */ /* 0x080fe20000400000 */
[----:B------:R-:W-:Y:S01]  /*5710*/  P2R R14, PR, RZ, 0x20 ;  /* 0x00000020ff0e7803 */ /* 0x000fe20000000000 */
        /* <DEDUP_REMOVED lines=9> */
[----:B------:R-:W-:Y:S01]  /*57b0*/  ISETP.GT.AND P0, PT, R0, RZ, P1 ;  /* 0x000000ff0000720c */ /* 0x000fe20000f04270 */
        /* <DEDUP_REMOVED lines=13> */
[----:B------:R-:W-:Y:S01]  /*5890*/  ISETP.GT.AND P0, PT, R0, 0x8, P2 ;  /* 0x000000080000780c */ /* 0x000fe20001704270 */
        /* <DEDUP_REMOVED lines=27> */
[----:B------:R-:W-:-:S02]  /*5a50*/  ISETP.GT.AND P0, PT, R0, RZ, P2 ;  /* 0x000000ff0000720c */ /* 0x000fc40001704270 */
[----:B------:R-:W-:Y:S02]  /*5a60*/  F2FP.F16.F32.PACK_AB R41, RZ, R41 ;  /* 0x00000029ff29723e */ /* 0x000fe400000000ff */
[----:B------:R-:W-:Y:S02]  /*5a70*/  F2FP.F16.F32.PACK_AB R42, RZ, R42 ;  /* 0x0000002aff2a723e */ /* 0x000fe400000000ff */
[----:B------:R-:W-:Y:S02]  /*5a80*/  F2FP.F16.F32.PACK_AB R43, RZ, R43 ;  /* 0x0000002bff2b723e */ /* 0x000fe400000000ff */
[----:B------:R-:W-:Y:S02]  /*5a90*/  F2FP.F16.F32.PACK_AB R44, RZ, R44 ;  /* 0x0000002cff2c723e */ /* 0x000fe400000000ff */
[----:B------:R-:W-:Y:S02]  /*5aa0*/  F2FP.F16.F32.PACK_AB R45, RZ, R45 ;  /* 0x0000002dff2d723e */ /* 0x000fe400000000ff */
        /* <DEDUP_REMOVED lines=10> */
[----:B------:R-:W-:-:S02]  /*5b50*/  ISETP.GT.AND P0, PT, R0, 0x8, P2 ;  /* 0x000000080000780c */ /* 0x000fc40001704270 */
[----:B------:R-:W-:Y:S02]  /*5b60*/  ISETP.GT.AND P2, PT, R17, 0x38, PT ;  /* 0x000000381100780c */ /* 0x000fe40003f44270 */
[----:B------:R-:W-:Y:S02]  /*5b70*/  F2FP.F16.F32.PACK_AB R53, RZ, R53 ;  /* 0x00000035ff35723e */ /* 0x000fe400000000ff */
[----:B------:R-:W-:-:S07]  /*5b80*/  F2FP.F16.F32.PACK_AB R54, RZ, R54 ;  /* 0x00000036ff36723e */ /* 0x000fce00000000ff */
[----:B------:R-:W-:Y:S01]  /*5b90*/  @P0 STG.E.U16 desc[UR12][R4.64+0x40], R74 ;  /* 0x0000404a04000986 */ /* 0x000fe2000c10150c */
[----:B------:R-:W-:-:S13]  /*5ba0*/  ISETP.GT.AND P0, PT, R0, 0x8, P1 ;  /* 0x000000080000780c */ /* 0x000fda0000f04270 */
[----:B------:R-:W-:Y:S01]  /*5bb0*/  @P0 STG.E.U16 desc[UR12][R4.64+0x42], R75 ;  /* 0x0000424b04000986 */ /* 0x000fe2000c10150c */
[----:B------:R-:W-:-:S13]  /*5bc0*/  ISETP.GT.AND P0, PT, R0, RZ, P5 ;  /* 0x000000ff0000720c */ /* 0x000fda0002f04270 */
[----:B------:R-:W-:Y:S01]  /*5bd0*/  @P0 STG.E.U16 desc[UR12][R6.64+0x50], R76 ;  /* 0x0000504c06000986 */ /* 0x000fe2000c10150c */
[----:B------:R-:W-:-:S04]  /*5be0*/  ISETP.GT.AND P0, PT, R17, 0x29, PT ;  /* 0x000000291100780c */ /* 0x000fc80003f04270 */
[----:B------:R-:W-:-:S13]  /*5bf0*/  ISETP.GT.AND P1, PT, R0, RZ, P0 ;  /* 0x000000ff0000720c */ /* 0x000fda0000724270 */
[----:B------:R-:W-:Y:S01]  /*5c00*/  @P1 STG.E.U16 desc[UR12][R6.64+0x52], R77 ;  /* 0x0000524d06001986 */ /* 0x000fe2000c10150c */
[----:B------:R-:W-:-:S13]  /*5c10*/  ISETP.GT.AND P1, PT, R0, 0x8, P5 ;  /* 0x000000080000780c */ /* 0x000fda0002f24270 */
[----:B------:R-:W-:Y:S01]  /*5c20*/  @P1 STG.E.U16 desc[UR12][R4.64+0x50], R78 ;  /* 0x0000504e04001986 */ /* 0x000fe2000c10150c */
[----:B------:R-:W-:-:S13]  /*5c30*/  ISETP.GT.AND P1, PT, R0, 0x8, P0 ;  /* 0x000000080000780c */ /* 0x000fda0000724270 */
[----:B------:R-:W-:Y:S01]  /*5c40*/  @P1 STG.E.U16 desc[UR12][R4.64+0x52], R79 ;  /* 0x0000524f04001986 */ /* 0x000fe2000c10150c */
[----:B------:R-:W-:-:S13]  /*5c50*/  ISETP.GT.AND P1, PT, R0, RZ, P4 ;  /* 0x000000ff0000720c */ /* 0x000fda0002724270 */
[----:B------:R-:W-:Y:S01]  /*5c60*/  @P1 STG.E.U16 desc[UR12][R6.64+0x60], R80 ;  /* 0x0000605006001986 */ /* 0x000fe2000c10150c */
[----:B------:R-:W-:-:S13]  /*5c70*/  ISETP.GT.AND P1, PT, R0, RZ, P3 ;  /* 0x000000ff0000720c */ /* 0x000fda0001f24270 */
[----:B------:R-:W-:Y:S01]  /*5c80*/  @P1 STG.E.U16 desc[UR12][R6.64+0x62], R81 ;  /* 0x0000625106001986 */ /* 0x000fe2000c10150c */
[----:B------:R-:W-:-:S13]  /*5c90*/  ISETP.GT.AND P1, PT, R0, 0x8, P4 ;  /* 0x000000080000780c */ /* 0x000fda0002724270 */
[----:B------:R-:W-:Y:S01]  /*5ca0*/  @P1 STG.E.U16 desc[UR12][R4.64+0x60], R82 ;  /* 0x0000605204001986 */ /* 0x000fe2000c10150c */
[----:B------:R-:W-:-:S13]  /*5cb0*/  ISETP.GT.AND P1, PT, R0, 0x8, P3 ;  /* 0x000000080000780c */ /* 0x000fda0001f24270 */
[----:B------:R-:W-:Y:S01]  /*5cc0*/  @P1 STG.E.U16 desc[UR12][R4.64+0x62], R83 ;  /* 0x0000625304001986 */ /* 0x000fe2000c10150c */
[----:B------:R-:W-:-:S05]  /*5cd0*/  IADD3 R10, P1, R9, R4, RZ ;  /* 0x00000004090a7210 */ /* 0x000fca0007f3e0ff */
[----:B------:R-:W-:Y:S01]  /*5ce0*/  IMAD.X R11, R23, 0x1, R5, P1 ;  /* 0x00000001170b7824 */ /* 0x000fe200008e0605 */
[----:B------:R-:W-:-:S13]  /*5cf0*/  ISETP.GT.AND P1, PT, R0, RZ, P2 ;  /* 0x000000ff0000720c */ /* 0x000fda0001724270 */
[----:B------:R-:W-:Y:S01]  /*5d00*/  @P1 STG.E.U16 desc[UR12][R6.64+0x70], R84 ;  /* 0x0000705406001986 */ /* 0x000fe2000c10150c */
[----:B------:R-:W-:-:S05]  /*5d10*/  IADD3 R12, P1, R9, R4, RZ ;  /* 0x00000004090c7210 */ /* 0x000fca0007f3e0ff */
[----:B------:R-:W-:Y:S01]  /*5d20*/  IMAD.X R13, R23, 0x1, R5, P1 ;  /* 0x00000001170d7824 */ /* 0x000fe200008e0605 */
[----:B------:R-:W-:-:S05]  /*5d30*/  IADD3 R8, P1, R9, R6, RZ ;  /* 0x0000000609087210 */ /* 0x000fca0007f3e0ff */
[----:B------:R-:W-:Y:S01]  /*5d40*/  IMAD.X R9, R23, 0x1, R7, P1 ;  /* 0x0000000117097824 */ /* 0x000fe200008e0607 */
[----:B------:R-:W-:-:S04]  /*5d50*/  ISETP.GT.AND P1, PT, R17, 0x39, PT ;  /* 0x000000391100780c */ /* 0x000fc80003f24270 */
[----:B------:R-:W-:-:S13]  /*5d60*/  ISETP.GT.AND P5, PT, R0, RZ, P1 ;  /* 0x000000ff0000720c */ /* 0x000fda0000fa4270 */
[----:B------:R-:W-:Y:S01]  /*5d70*/  @P5 STG.E.U16 desc[UR12][R6.64+0x72], R85 ;  /* 0x0000725506005986 */ /* 0x000fe2000c10150c */
[----:B------:R-:W-:-:S13]  /*5d80*/  ISETP.GT.AND P5, PT, R0, 0x8, P2 ;  /* 0x000000080000780c */ /* 0x000fda00017a4270 */
[----:B------:R-:W-:Y:S01]  /*5d90*/  @P5 STG.E.U16 desc[UR12][R4.64+0x70], R86 ;  /* 0x0000705604005986 */ /* 0x000fe2000c10150c */
[----:B------:R-:W-:-:S13]  /*5da0*/  ISETP.GT.AND P5, PT, R0, 0x8, P1 ;  /* 0x000000080000780c */ /* 0x000fda0000fa4270 */
[----:B------:R0:W-:Y:S01]  /*5db0*/  @P5 STG.E.U16 desc[UR12][R4.64+0x72], R87 ;  /* 0x0000725704005986 */ /* 0x0001e2000c10150c */
[C---:B------:R-:W-:Y:S02]  /*5dc0*/  ISETP.GT.AND P5, PT, R0.reuse, 0x40, P6 ;  /* 0x000000400000780c */ /* 0x040fe400037a4270 */
[----:B------:R-:W-:-:S11]  /*5dd0*/  ISETP.GT.AND P6, PT, R0, 0x48, P6 ;  /* 0x000000480000780c */ /* 0x000fd600037c4270 */
[----:B------:R-:W-:Y:S01]  /*5de0*/  @P5 STG.E.U16 desc[UR12][R8.64], R24 ;  /* 0x0000001808005986 */ /* 0x000fe2000c10150c */
[----:B------:R-:W-:-:S04]  /*5df0*/  ISETP.GT.AND P5, PT, R17, 0x1, PT ;  /* 0x000000011100780c */ /* 0x000fc80003fa4270 */
[----:B------:R-:W-:-:S13]  /*5e00*/  ISETP.GT.AND P5, PT, R0, 0x40, P5 ;  /* 0x000000400000780c */ /* 0x000fda0002fa4270 */
[----:B0-----:R-:W-:Y:S02]  /*5e10*/  @P5 IMAD.MOV.U32 R4, RZ, RZ, R8 ;  /* 0x000000ffff045224 */ /* 0x001fe400078e0008 */
[----:B------:R-:W-:-:S05]  /*5e20*/  @P5 IMAD.MOV.U32 R5, RZ, RZ, R9 ;  /* 0x000000ffff055224 */ /* 0x000fca00078e0009 */
[----:B------:R0:W-:Y:S01]  /*5e30*/  @P5 STG.E.U16 desc[UR12][R4.64+0x2], R25 ;  /* 0x0000021904005986 */ /* 0x0001e2000c10150c */
[----:B------:R-:W-:-:S03]  /*5e40*/  ISETP.NE.AND P5, PT, R14, RZ, PT ;  /* 0x000000ff0e00720c */ /* 0x000fc60003fa5270 */
[----:B------:R-:W-:Y:S01]  /*5e50*/  @P6 STG.E.U16 desc[UR12][R10.64], R26 ;  /* 0x0000001a0a006986 */ /* 0x000fe2000c10150c */
[----:B------:R-:W-:-:S04]  /*5e60*/  ISETP.GT.AND P6, PT, R17, 0x1, PT ;  /* 0x000000011100780c */ /* 0x000fc80003fc4270 */
[----:B------:R-:W-:-:S13]  /*5e70*/  ISETP.GT.AND P6, PT, R0, 0x48, P6 ;  /* 0x000000480000780c */ /* 0x000fda00037c4270 */
[----:B------:R-:W-:Y:S01]  /*5e80*/  @P6 STG.E.U16 desc[UR12][R12.64+0x2], R27 ;  /* 0x0000021b0c006986 */ /* 0x000fe2000c10150c */
[----:B------:R-:W-:-:S04]  /*5e90*/  ISETP.GT.AND P6, PT, R17, 0x8, PT ;  /* 0x000000081100780c */ /* 0x000fc80003fc4270 */
[----:B------:R-:W-:-:S13]  /*5ea0*/  ISETP.GT.AND P6, PT, R0, 0x40, P6 ;  /* 0x000000400000780c */ /* 0x000fda00037c4270 */
[----:B0-----:R-:W-:Y:S02]  /*5eb0*/  @P6 IMAD.MOV.U32 R4, RZ, RZ, R8 ;  /* 0x000000ffff046224 */ /* 0x001fe400078e0008 */
[----:B------:R-:W-:-:S05]  /*5ec0*/  @P6 IMAD.MOV.U32 R5, RZ, RZ, R9 ;  /* 0x000000ffff056224 */ /* 0x000fca00078e0009 */
[----:B------:R0:W-:Y:S01]  /*5ed0*/  @P6 STG.E.U16 desc[UR12][R4.64+0x10], R28 ;  /* 0x0000101c04006986 */ /* 0x0001e2000c10150c */
[----:B------:R-:W-:-:S04]  /*5ee0*/  ISETP.GT.AND P6, PT, R17, 0x9, PT ;  /* 0x000000091100780c */ /* 0x000fc80003fc4270 */
[----:B------:R-:W-:-:S13]  /*5ef0*/  ISETP.GT.AND P6, PT, R0, 0x40, P6 ;  /* 0x000000400000780c */ /* 0x000fda00037c4270 */
[----:B0-----:R-:W-:Y:S02]  /*5f00*/  @P6 IMAD.MOV.U32 R4, RZ, RZ, R8 ;  /* 0x000000ffff046224 */ /* 0x001fe400078e0008 */
[----:B------:R-:W-:-:S05]  /*5f10*/  @P6 IMAD.MOV.U32 R5, RZ, RZ, R9 ;  /* 0x000000ffff056224 */ /* 0x000fca00078e0009 */
[----:B------:R0:W-:Y:S01]  /*5f20*/  @P6 STG.E.U16 desc[UR12][R4.64+0x12], R29 ;  /* 0x0000121d04006986 */ /* 0x0001e2000c10150c */
[----:B------:R-:W-:-:S04]  /*5f30*/  ISETP.GT.AND P6, PT, R17, 0x8, PT ;  /* 0x000000081100780c */ /* 0x000fc80003fc4270 */
[----:B------:R-:W-:-:S13]  /*5f40*/  ISETP.GT.AND P6, PT, R0, 0x48, P6 ;  /* 0x000000480000780c */ /* 0x000fda00037c4270 */
        /* <DEDUP_REMOVED lines=52> */
[C---:B------:R-:W-:Y:S02]  /*6290*/  ISETP.GT.AND P6, PT, R0.reuse, 0x40, P5 ;  /* 0x000000400000780c */ /* 0x040fe40002fc4270 */
[----:B------:R-:W-:-:S11]  /*62a0*/  ISETP.GT.AND P5, PT, R0, 0x48, P5 ;  /* 0x000000480000780c */ /* 0x000fd60002fa4270 */
[----:B0-----:R-:W-:Y:S02]  /*62b0*/  @P6 IMAD.MOV.U32 R4, RZ, RZ, R8 ;  /* 0x000000ffff046224 */ /* 0x001fe400078e0008 */
[----:B------:R-:W-:-:S05]  /*62c0*/  @P6 IMAD.MOV.U32 R5, RZ, RZ, R9 ;  /* 0x000000ffff056224 */ /* 0x000fca00078e0009 */
[----:B------:R0:W-:Y:S01]  /*62d0*/  @P6 STG.E.U16 desc[UR12][R4.64+0x50], R44 ;  /* 0x0000502c04006986 */ /* 0x0001e2000c10150c */
[C---:B------:R-:W-:Y:S02]  /*62e0*/  ISETP.GT.AND P6, PT, R0.reuse, 0x40, P0 ;  /* 0x000000400000780c */ /* 0x040fe400007c4270 */
[----:B------:R-:W-:-:S11]  /*62f0*/  ISETP.GT.AND P0, PT, R0, 0x48, P0 ;  /* 0x000000480000780c */ /* 0x000fd60000704270 */
[----:B0-----:R-:W-:Y:S02]  /*6300*/  @P6 IMAD.MOV.U32 R4, RZ, RZ, R8 ;  /* 0x000000ffff046224 */ /* 0x001fe400078e0008 */
[----:B------:R-:W-:-:S05]  /*6310*/  @P6 IMAD.MOV.U32 R5, RZ, RZ, R9 ;  /* 0x000000ffff056224 */ /* 0x000fca00078e0009 */
[----:B------:R0:W-:Y:S01]  /*6320*/  @P6 STG.E.U16 desc[UR12][R4.64+0x52], R45 ;  /* 0x0000522d04006986 */ /* 0x0001e2000c10150c */
[C---:B------:R-:W-:Y:S02]  /*6330*/  ISETP.GT.AND P6, PT, R0.reuse, 0x40, P4 ;  /* 0x000000400000780c */ /* 0x040fe400027c4270 */
[C---:B------:R-:W-:Y:S01]  /*6340*/  ISETP.GT.AND P4, PT, R0.reuse, 0x48, P4 ;  /* 0x000000480000780c */ /* 0x040fe20002784270 */
[----:B------:R-:W-:Y:S01]  /*6350*/  @P5 STG.E.U16 desc[UR12][R2.64+0x50], R46 ;  /* 0x0000502e02005986 */ /* 0x000fe2000c10150c */
[C---:B------:R-:W-:Y:S02]  /*6360*/  ISETP.GT.AND P5, PT, R0.reuse, 0x40, P1 ;  /* 0x000000400000780c */ /* 0x040fe40000fa4270 */
[C---:B------:R-:W-:Y:S01]  /*6370*/  ISETP.GT.AND P1, PT, R0.reuse, 0x48, P1 ;  /* 0x000000480000780c */ /* 0x040fe20000f24270 */
[----:B------:R-:W-:Y:S01]  /*6380*/  @P0 STG.E.U16 desc[UR12][R2.64+0x52], R47 ;  /* 0x0000522f02000986 */ /* 0x000fe2000c10150c */
[C---:B------:R-:W-:Y:S02]  /*6390*/  ISETP.GT.AND P0, PT, R0.reuse, 0x40, P3 ;  /* 0x000000400000780c */ /* 0x040fe40001f04270 */
[----:B------:R-:W-:-:S03]  /*63a0*/  ISETP.GT.AND P3, PT, R0, 0x48, P3 ;  /* 0x000000480000780c */ /* 0x000fc60001f64270 */
[----:B0-----:R-:W-:Y:S02]  /*63b0*/  @P6 IMAD.MOV.U32 R4, RZ, RZ, R8 ;  /* 0x000000ffff046224 */ /* 0x001fe400078e0008 */
[----:B------:R-:W-:-:S05]  /*63c0*/  @P6 IMAD.MOV.U32 R5, RZ, RZ, R9 ;  /* 0x000000ffff056224 */ /* 0x000fca00078e0009 */
[----:B------:R0:W-:Y:S01]  /*63d0*/  @P6 STG.E.U16 desc[UR12][R4.64+0x60], R48 ;  /* 0x0000603004006986 */ /* 0x0001e2000c10150c */
[C---:B------:R-:W-:Y:S02]  /*63e0*/  ISETP.GT.AND P6, PT, R0.reuse, 0x40, P2 ;  /* 0x000000400000780c */ /* 0x040fe400017c4270 */
[----:B------:R-:W-:Y:S01]  /*63f0*/  ISETP.GT.AND P2, PT, R0, 0x48, P2 ;  /* 0x000000480000780c */ /* 0x000fe20001744270 */
[----:B0-----:R-:W-:Y:S02]  /*6400*/  @P0 IMAD.MOV.U32 R4, RZ, RZ, R8 ;  /* 0x000000ffff040224 */ /* 0x001fe400078e0008 */
[----:B------:R-:W-:-:S05]  /*6410*/  @P0 IMAD.MOV.U32 R5, RZ, RZ, R9 ;  /* 0x000000ffff050224 */ /* 0x000fca00078e0009 */
[----:B------:R0:W-:Y:S04]  /*6420*/  @P0 STG.E.U16 desc[UR12][R4.64+0x62], R49 ;  /* 0x0000623104000986 */ /* 0x0001e8000c10150c */
[----:B------:R1:W-:Y:S04]  /*6430*/  @P4 STG.E.U16 desc[UR12][R2.64+0x60], R50 ;  /* 0x0000603202004986 */ /* 0x0003e8000c10150c */
[----:B------:R1:W-:Y:S01]  /*6440*/  @P3 STG.E.U16 desc[UR12][R2.64+0x62], R51 ;  /* 0x0000623302003986 */ /* 0x0003e2000c10150c */
[----:B0-----:R-:W-:Y:S02]  /*6450*/  @P6 IMAD.MOV.U32 R4, RZ, RZ, R8 ;  /* 0x000000ffff046224 */ /* 0x001fe400078e0008 */
[----:B------:R-:W-:-:S05]  /*6460*/  @P6 IMAD.MOV.U32 R5, RZ, RZ, R9 ;  /* 0x000000ffff056224 */ /* 0x000fca00078e0009 */
[----:B------:R1:W-:Y:S04]  /*6470*/  @P6 STG.E.U16 desc[UR12][R4.64+0x70], R52 ;  /* 0x0000703404006986 */ /* 0x0003e8000c10150c */
[----:B------:R1:W-:Y:S04]  /*6480*/  @P5 STG.E.U16 desc[UR12][R8.64+0x72], R53 ;  /* 0x0000723508005986 */ /* 0x0003e8000c10150c */
[----:B------:R1:W-:Y:S01]  /*6490*/  @P2 STG.E.U16 desc[UR12][R2.64+0x70], R54 ;  /* 0x0000703602002986 */ /* 0x0003e2000c10150c */
[----:B------:R-:W-:Y:S05]  /*64a0*/  @!P1 EXIT ;  /* 0x000000000000994d */ /* 0x000fea0003800000 */
[----:B------:R-:W-:-:S05]  /*64b0*/  F2FP.F16.F32.PACK_AB R16, RZ, R16 ;  /* 0x00000010ff10723e */ /* 0x000fca00000000ff */
[----:B------:R-:W-:Y:S01]  /*64c0*/  STG.E.U16 desc[UR12][R2.64+0x72], R16 ;  /* 0x0000721002007986 */ /* 0x000fe2000c10150c */
[----:B------:R-:W-:Y:S05]  /*64d0*/  EXIT ;  /* 0x000000000000794d */ /* 0x000fea0003800000 */
.L_x_10:
[----:B------:R-:W-:-:S13]  /*64e0*/  ISETP.NE.AND P0, PT, R4, RZ, PT ;  /* 0x000000ff0400720c */ /* 0x000fda0003f05270 */
[----:B------:R-:W-:Y:S05]  /*64f0*/  @P0 EXIT ;  /* 0x000000000000094d */ /* 0x000fea0003800000 */
[----:B------:R-:W-:-:S13]  /*6500*/  ELECT P0, URZ, PT ;  /* 0x00000000003f782f */ /* 0x000fda0003800000 */
[----:B------:R-:W-:Y:S05]  /*6510*/  @!P0 BRA `(.L_x_145) ;  /* 0x0000000400888947 */ /* 0x000fea0003800000 */
[----:B------:R-:W-:Y:S02]  /*6520*/  ISETP.GE.AND P0, PT, R11, 0x1, PT ;  /* 0x000000010b00780c */ /* 0x000fe40003f06270 */
[----:B------:R-:W-:-:S04]  /*6530*/  SHF.R.S32.HI R2, RZ, 0x1f, R9 ;  /* 0x0000001fff027819 */ /* 0x000fc80000011409 */
[----:B------:R-:W-:-:S07]  /*6540*/  LEA.HI R5, R2, R9, RZ, 0x7 ;  /* 0x0000000902057211 */ /* 0x000fce00078f38ff */
[----:B------:R-:W-:Y:S05]  /*6550*/  @!P0 BRA `(.L_x_145) ;  /* 0x0000000400788947 */ /* 0x000fea0003800000 */
[----:B------:R-:W0:Y:S01]  /*6560*/  S2R R4, SR_CTAID.X ;  /* 0x0000000000047919 */ /* 0x000e220000002500 */
[----:B------:R-:W1:Y:S01]  /*6570*/  LDC.64 R2, c[0x0][0x4d8] ;  /* 0x00013600ff027b82 */ /* 0x000e620000000a00 */
[----:B------:R-:W-:Y:S01]  /*6580*/  LOP3.LUT R6, R5, 0xffffff80, RZ, 0xc0, !PT ;  /* 0xffffff8005067812 */ /* 0x000fe200078ec0ff */
[----:B------:R-:W-:Y:S01]  /*6590*/  ULDC.64 UR4, c[0x0][0x4b0] ;  /* 0x00012c0000047ab9 */ /* 0x000fe20000000a00 */
[----:B------:R-:W-:Y:S01]  /*65a0*/  LOP3.LUT P0, RZ, R9, 0x1f, RZ, 0xc0, !PT ;  /* 0x0000001f09ff7812 */ /* 0x000fe2000780c0ff */
[----:B------:R-:W-:Y:S01]  /*65b0*/  IMAD.SHL.U32 R95, R95, 0x40, RZ ;  /* 0x000000405f5f7824 */ /* 0x000fe200078e00ff */
[----:B------:R-:W-:Y:S01]  /*65c0*/  LOP3.LUT R10, R0, 0x2, RZ, 0xfc, !PT ;  /* 0x00000002000a7812 */ /* 0x000fe200078efcff */
[----:B------:R-:W-:Y:S02]  /*65d0*/  IMAD.IADD R6, R9, 0x1, -R6 ;  /* 0x0000000109067824 */ /* 0x000fe400078e0a06 */
[----:B------:R-:W-:Y:S02]  /*65e0*/  VIADD R12, R7, 0x1 ;  /* 0x00000001070c7836 */ /* 0x000fe40000000000 */
[----:B------:R-:W-:Y:S01]  /*65f0*/  IMAD.MOV.U32 R11, RZ, RZ, RZ ;  /* 0x000000ffff0b7224 */ /* 0x000fe200078e00ff */
[----:B------:R-:W-:-:S02]  /*6600*/  ISETP.NE.AND P2, PT, R6, RZ, PT ;  /* 0x000000ff0600720c */ /* 0x000fc40003f45270 */
[----:B------:R-:W-:Y:S01]  /*6610*/  ISETP.NE.OR P0, PT, R6, RZ, !P0 ;  /* 0x000000ff0600720c */ /* 0x000fe20004705670 */
[----:B-1----:R-:W-:Y:S02]  /*6620*/  IMAD R19, R19, UR4, R2 ;  /* 0x0000000413137c24 */ /* 0x002fe4000f8e0202 */
[----:B------:R-:W-:Y:S02]  /*6630*/  IMAD R94, R94, UR5, R3 ;  /* 0x000000055e5e7c24 */ /* 0x000fe4000f8e0203 */
[----:B------:R-:W-:Y:S02]  /*6640*/  IMAD.MOV.U32 R2, RZ, RZ, 0x1 ;  /* 0x00000001ff027424 */ /* 0x000fe400078e00ff */
[----:B------:R-:W-:Y:S02]  /*6650*/  IMAD.MOV.U32 R3, RZ, RZ, RZ ;  /* 0x000000ffff037224 */ /* 0x000fe400078e00ff */
[----:B0-----:R-:W-:-:S04]  /*6660*/  IMAD.SHL.U32 R6, R4, 0x80, RZ ;  /* 0x0000008004067824 */ /* 0x001fc800078e00ff */
[----:B------:R-:W-:-:S07]  /*6670*/  VIADD R9, R6, 0x40 ;  /* 0x0000004006097836 */ /* 0x000fce0000000000 */
.L_x_149:
[----:B------:R-:W0:Y:S01]  /*6680*/  S2R R5, SR_CgaCtaId ;  /* 0x0000000000057919 */ /* 0x000e220000008800 */
[----:B------:R-:W-:-:S04]  /*6690*/  MOV R4, 0x400 ;  /* 0x0000040000047802 */ /* 0x000fc80000000f00 */
[----:B0-----:R-:W-:Y:S02]  /*66a0*/  LEA R8, R5, R4, 0x18 ;  /* 0x0000000405087211 */ /* 0x001fe400078ec0ff */
[----:B------:R-:W-:-:S03]  /*66b0*/  SHF.L.U32 R4, R2, 0x1f, RZ ;  /* 0x0000001f02047819 */ /* 0x000fc600000006ff */
[----:B------:R-:W-:-:S07]  /*66c0*/  IMAD R5, R3, 0x8, R8 ;  /* 0x0000000803057824 */ /* 0x000fce00078e0208 */
.L_x_146:
[----:B0-----:R0:W1:Y:S02]  /*66d0*/  SYNCS.PHASECHK.TRANS64.TRYWAIT P1, [R5+URZ+0x36090], R4 ;  /* 0x03609004050075a7 */ /* 0x001064000802017f */
[----:B-1----:R-:W-:Y:S05]  /*66e0*/  @!P1 NANOSLEEP.SYNCS 0x989680 ;  /* 0x009896800000995d */ /* 0x002fea0003900000 */
[----:B------:R-:W1:Y:S02]  /*66f0*/  @!P1 SYNCS.PHASECHK.TRANS64 P1, [R5+URZ+0x36090], R4 ;  /* 0x03609004050095a7 */ /* 0x000e64000802007f */
[----:B-1----:R-:W-:Y:S05]  /*6700*/  @!P1 BRA `(.L_x_146) ;  /* 0xfffffffc00f09947 */ /* 0x002fea000383ffff */
[----:B0-----:R-:W0:Y:S02]  /*6710*/  @!P2 LDC R4, c[0x0][0x500] ;  /* 0x00014000ff04ab82 */ /* 0x001e240000000800 */
[----:B0-----:R0:W-:Y:S02]  /*6720*/  @!P2 SYNCS.ARRIVE.TRANS64 RZ, [R5+URZ+0x36000], R4 ;  /* 0x0360000405ffa9a7 */ /* 0x0011e4000800003f */
[----:B0-----:R-:W-:-:S04]  /*6730*/  PRMT R4, R10, 0x9910, RZ ;  /* 0x000099100a047816 */ /* 0x001fc800000000ff */
[----:B------:R-:W-:-:S13]  /*6740*/  ISETP.NE.AND P1, PT, R4, 0x2, PT ;  /* 0x000000020400780c */ /* 0x000fda0003f25270 */
[----:B------:R-:W-:Y:S05]  /*6750*/  @P1 BRA `(.L_x_147) ;  /* 0x0000000000041947 */ /* 0x000fea0003800000 */
[----:B------:R-:W-:Y:S01]  /*6760*/  BPT.TRAP 0x1 ;  /* 0x000000040000795c */ /* 0x000fe20000300000 */
.L_x_147:
[----:B------:R-:W-:Y:S05]  /*6770*/  @P0 BRA `(.L_x_148) ;  /* 0x0000000000040947 */ /* 0x000fea0003800000 */
[----:B------:R-:W-:Y:S01]  /*6780*/  BPT.TRAP 0x1 ;  /* 0x000000040000795c */ /* 0x000fe20000300000 */
.L_x_148:
[----:B------:R-:W-:Y:S01]  /*6790*/  ULDC UR6, c[0x0][0x48c] ;  /* 0x0001230000067ab9 */ /* 0x000fe20000000800 */
[----:B------:R-:W-:Y:S01]  /*67a0*/  R2UR UR11, R11 ;  /* 0x000000000b0b72ca */ /* 0x000fe200000e0000 */
[----:B------:R-:W-:Y:S01]  /*67b0*/  UISETP.NE.AND UP0, UPT, UR6, 0x1, UPT ;  /* 0x000000010600788c */ /* 0x000fe2000bf05270 */
[----:B------:R-:W-:Y:S01]  /*67c0*/  R2UR UR13, R5 ;  /* 0x00000000050d72ca */ /* 0x000fe200000e0000 */
[----:B------:R-:W-:Y:S01]  /*67d0*/  ULDC UR12, c[0x0][0x498] ;  /* 0x00012600000c7ab9 */ /* 0x000fe20000000800 */
[----:B------:R-:W-:Y:S01]  /*67e0*/  R2UR UR7, R11 ;  /* 0x000000000b0772ca */ /* 0x000fe200000e0000 */
[----:B------:R-:W-:Y:S01]  /*67f0*/  ULDC.64 UR22, c[0x0][0x198] ;  /* 0x0000660000167ab9 */ /* 0x000fe20000000a00 */
[----:B------:R-:W-:Y:S01]  /*6800*/  PRMT R4, R19, 0x40, R94 ;  /* 0x0000004013047816 */ /* 0x000fe2000000005e */
[----:B------:R-:W-:Y:S01]  /*6810*/  UIADD3 UR10, -UR6, URZ, URZ ;  /* 0x0000003f060a7290 */ /* 0x000fe2000fffe13f */
[----:B------:R-:W-:Y:S01]  /*6820*/  VIADD R12, R12, 0xffffffff ;  /* 0xffffffff0c0c7836 */ /* 0x000fe20000000000 */
[----:B------:R-:W-:Y:S01]  /*6830*/  UIADD3 UR14, UP1, UR22, 0xf0, URZ ;  /* 0x000000f0160e7890 */ /* 0x000fe2000ff3e03f */
[----:B------:R-:W-:Y:S01]  /*6840*/  R2UR UR18, R9 ;  /* 0x00000000091272ca */ /* 0x000fe200000e0000 */
[----:B------:R-:W-:Y:S01]  /*6850*/  UIADD3 UR28, UP2, UR22, 0x1f0, URZ ;  /* 0x000001f0161c7890 */ /* 0x000fe2000ff5e03f */
[----:B------:R-:W-:Y:S01]  /*6860*/  R2UR UR22, R4 ;  /* 0x00000000041672ca */ /* 0x000fe200000e0000 */
[----:B------:R-:W-:Y:S01]  /*6870*/  @UP0 ULDC.64 UR8, c[0x0][0x490] ;  /* 0x0001240000080ab9 */ /* 0x000fe20000000a00 */
[----:B------:R-:W-:Y:S01]  /*6880*/  ISETP.GT.AND P3, PT, R12, 0x1, PT ;  /* 0x000000010c00780c */ /* 0x000fe20003f64270 */
[----:B------:R-:W-:Y:S01]  /*6890*/  UIMAD.WIDE.U32 UR4, UR11, UR8, URZ ;  /* 0x000000080b0472a5 */ /* 0x000fe2000f8e003f */
[----:B------:R-:W-:Y:S01]  /*68a0*/  R2UR UR8, R3 ;  /* 0x00000000030872ca */ /* 0x000fe200000e0000 */
[----:B------:R-:W-:Y:S01]  /*68b0*/  ULDC.64 UR24, c[0x0][0x4b8] ;  /* 0x00012e0000187ab9 */ /* 0x000fe20000000a00 */
[----:B------:R-:W-:Y:S01]  /*68c0*/  ULDC.64 UR26, c[0x0][0x4d0] ;  /* 0x00013400001a7ab9 */ /* 0x000fe20000000a00 */
[----:B------:R-:W-:Y:S01]  /*68d0*/  @UP0 USHF.R.U32.HI UR11, URZ, UR9, UR5 ;  /* 0x000000093f0b0299 */ /* 0x000fe20008011605 */
[----:B------:R-:W-:Y:S01]  /*68e0*/  VIADD R11, R11, 0x20 ;  /* 0x000000200b0b7836 */ /* 0x000fe20000000000 */
[----:B------:R-:W-:Y:S01]  /*68f0*/  UISETP.NE.AND UP0, UPT, UR12, 0x1, UPT ;  /* 0x000000010c00788c */ /* 0x000fe2000bf05270 */
[----:B------:R-:W-:Y:S01]  /*6900*/  R2UR UR4, R8 ;  /* 0x00000000080472ca */ /* 0x000fe200000e0000 */
[C---:B------:R-:W-:Y:S01]  /*6910*/  IMAD R8, R3.reuse, 0x1000, R8 ;  /* 0x0000100003087824 */ /* 0x040fe200078e0208 */
[----:B------:R-:W-:Y:S01]  /*6920*/  UIADD3 UR5, UR13, 0x36000, URZ ;  /* 0x000360000d057890 */ /* 0x000fe2000fffe03f */
[----:B------:R-:W-:Y:S01]  /*6930*/  VIADD R3, R3, 0x1 ;  /* 0x0000000103037836 */ /* 0x000fe20000000000 */
[----:B------:R-:W-:-:S02]  /*6940*/  UIADD3.X UR15, URZ, UR23, URZ, UP1, !UPT ;  /* 0x000000173f0f7290 */ /* 0x000fc40008ffe43f */
[----:B------:R-:W-:Y:S01]  /*6950*/  R2UR UR17, R8 ;  /* 0x00000000081172ca */ /* 0x000fe200000e0000 */
[----:B------:R-:W-:Y:S01]  /*6960*/  UMOV UR13, UR11 ;  /* 0x0000000b000d7c82 */ /* 0x000fe20008000000 */
[----:B------:R-:W-:Y:S01]  /*6970*/  UIADD3.X UR29, URZ, UR23, URZ, UP2, !UPT ;  /* 0x000000173f1d7290 */ /* 0x000fe200097fe43f */
[C---:B------:R-:W-:Y:S01]  /*6980*/  ISETP.NE.AND P1, PT, R3.reuse, 0x12, PT ;  /* 0x000000120300780c */ /* 0x040fe20003f25270 */
[----:B------:R-:W-:Y:S01]  /*6990*/  @UP0 ULDC UR6, c[0x0][0x4a0] ;  /* 0x0001280000060ab9 */ /* 0x000fe20000000800 */
[----:B------:R-:W-:Y:S02]  /*69a0*/  UPRMT UR22, UR22, 0x5410, URZ ;  /* 0x0000541016167896 */ /* 0x000fe4000800003f */
[----:B------:R-:W-:Y:S01]  /*69b0*/  ULEA UR4, UR8, UR4, 0xd ;  /* 0x0000000408047291 */ /* 0x000fe2000f8e683f */
[----:B------:R-:W-:Y:S01]  /*69c0*/  SEL R5, RZ, 0x1, P1 ;  /* 0x00000001ff057807 */ /* 0x000fe20000800000 */
[----:B------:R-:W-:Y:S01]  /*69d0*/  UMOV UR20, 0x0 ;  /* 0x0000000000147882 */ /* 0x000fe20000000000 */
[----:B------:R-:W-:Y:S01]  /*69e0*/  @UP0 ULDC UR8, c[0x0][0x49c] ;  /* 0x0001270000080ab9 */ /* 0x000fe20000000800 */
[----:B------:R-:W-:Y:S01]  /*69f0*/  UIADD3 UR16, UR4, 0x1000, URZ ;  /* 0x0000100004107890 */ /* 0x000fe2000fffe03f */
[----:B------:R-:W-:Y:S01]  /*6a00*/  LOP3.LUT R2, R2, R5, RZ, 0x3c, !PT ;  /* 0x0000000502027212 */ /* 0x000fe200078e3cff */
[----:B------:R-:W-:Y:S01]  /*6a10*/  UIMAD.WIDE.U32 UR8, UR11, UR8, URZ ;  /* 0x000000080b0872a5 */ /* 0x000fe2000f8e003f */
[----:B------:R-:W-:Y:S01]  /*6a20*/  SEL R3, R3, RZ, P1 ;  /* 0x000000ff03037207 */ /* 0x000fe20000800000 */
[----:B------:R-:W-:Y:S01]  /*6a30*/  UMOV UR21, 0x10000000 ;  /* 0x1000000000157882 */ /* 0x000fe20000000000 */
[----:B------:R-:W-:Y:S01]  /*6a40*/  UMOV UR19, UR7 ;  /* 0x0000000700137c82 */ /* 0x000fe20008000000 */
[----:B------:R-:W-:Y:S01]  /*6a50*/  @UP0 USHF.R.U32.HI UR13, URZ, UR6, UR9 ;  /* 0x000000063f0d0299 */ /* 0x000fe20008011609 */
[----:B------:R-:W-:Y:S01]  /*6a60*/  R2UR UR6, R6 ;  /* 0x00000000060672ca */ /* 0x000fe200000e0000 */
[----:B------:R-:W-:Y:S01]  /*6a70*/  UIMAD UR9, UR11, UR10, UR7 ;  /* 0x0000000a0b0972a4 */ /* 0x000fe2000f8e0207 */
[----:B------:R-:W-:Y:S01]  /*6a80*/  R2UR UR10, R95 ;  /* 0x000000005f0a72ca */ /* 0x000fe200000e0000 */
[----:B------:R-:W-:-:S04]  /*6a90*/  UIADD3 UR8, -UR13, URZ, URZ ;  /* 0x0000003f0d087290 */ /* 0x000fc8000fffe13f */
[----:B------:R-:W-:Y:S02]  /*6aa0*/  UIMAD UR12, UR12, UR8, UR11 ;  /* 0x000000080c0c72a4 */ /* 0x000fe4000f8e020b */
[----:B------:R-:W-:Y:S02]  /*6ab0*/  UIADD3 UR8, UR17, 0x24000, URZ ;  /* 0x0002400011087890 */ /* 0x000fe4000fffe03f */
[----:B------:R-:W-:Y:S02]  /*6ac0*/  UIMAD UR11, UR9, UR24, UR26 ;  /* 0x00000018090b72a4 */ /* 0x000fe4000f8e021a */
[----:B------:R-:W-:Y:S01]  /*6ad0*/  UIMAD UR12, UR12, UR25, UR27 ;  /* 0x000000190c0c72a4 */ /* 0x000fe2000f8e021b */
[----:B------:R0:W-:Y:S01]  /*6ae0*/  UTMALDG.2D [UR4], [UR14], desc[UR20] ;  /* 0x000014040e0075b4 */ /* 0x0001e20008009000 */
[----:B------:R-:W-:Y:S01]  /*6af0*/  UMOV UR17, UR5 ;  /* 0x0000000500117c82 */ /* 0x000fe20008000000 */
[----:B------:R-:W-:Y:S01]  /*6b00*/  UMOV UR9, UR5 ;  /* 0x0000000500097c82 */ /* 0x000fe20008000000 */
[----:B------:R0:W-:Y:S05]  /*6b10*/  UTMALDG.2D [UR16], [UR14], desc[UR20] ;  /* 0x000014100e0075b4 */ /* 0x0001ea0008009000 */
[----:B------:R0:W-:Y:S02]  /*6b20*/  UTMALDG.4D.IM2COL [UR8], [UR28], UR22 ;  /* 0x000000081c0073b4 */ /* 0x0001e40008058016 */
[----:B0-----:R-:W-:Y:S05]  /*6b30*/  @P3 BRA `(.L_x_149) ;  /* 0xfffffff800d03947 */ /* 0x001fea000383ffff */
.L_x_145:
[----:B------:R-:W-:Y:S01]  /*6b40*/  ISETP.GE.U32.AND P2, PT, R7, 0x12, PT ;  /* 0x000000120700780c */ /* 0x000fe20003f46070 */
[----:B------:R-:W-:Y:S05]  /*6b50*/  WARPSYNC.ALL ;  /* 0x0000000000007948 */ /* 0x000fea0003800000 */
[----:B------:R-:W-:-:S07]  /*6b60*/  ELECT P1, URZ, PT ;  /* 0x00000000003f782f */ /* 0x000fce0003820000 */
[----:B------:R-:W-:-:S05]  /*6b70*/  @P2 IMAD.WIDE.U32 R2, R7, 0x38e38e39, RZ ;  /* 0x38e38e3907022825 */ /* 0x000fca00078e00ff */
[----:B------:R-:W-:-:S04]  /*6b80*/  @P2 SHF.R.U32.HI R2, RZ, 0x2, R3 ;  /* 0x00000002ff022819 */ /* 0x000fc80000011603 */
[----:B------:R-:W-:-:S04]  /*6b90*/  @P2 LOP3.LUT R2, R2, 0x1, RZ, 0xc0, !PT ;  /* 0x0000000102022812 */ /* 0x000fc800078ec0ff */
[----:B------:R-:W-:Y:S01]  /*6ba0*/  @P2 ISETP.NE.U32.AND P0, PT, R2, 0x1, PT ;  /* 0x000000010200280c */ /* 0x000fe20003f05070 */
[----:B------:R-:W-:-:S12]  /*6bb0*/  @!P1 EXIT ;  /* 0x000000000000994d */ /* 0x000fd80003800000 */
[----:B------:R-:W-:Y:S02]  /*6bc0*/  LOP3.LUT R0, R0, 0x2, RZ, 0xfc, !PT ;  /* 0x0000000200007812 */ /* 0x000fe400078efcff */
[----:B------:R-:W-:Y:S02]  /*6bd0*/  @P2 ISETP.NE.U32.AND.EX P0, PT, RZ, RZ, PT, P0 ;  /* 0x000000ffff00220c */ /* 0x000fe40003f05100 */
[----:B------:R-:W-:Y:S01]  /*6be0*/  ISETP.NE.AND P1, PT, R0, 0x3, PT ;  /* 0x000000030000780c */ /* 0x000fe20003f25270 */
[----:B------:R-:W-:Y:S01]  /*6bf0*/  IMAD.MOV.U32 R0, RZ, RZ, 0x1 ;  /* 0x00000001ff007424 */ /* 0x000fe200078e00ff */
[----:B------:R-:W-:-:S11]  /*6c00*/  @P2 SEL R0, RZ, 0x1, !P0 ;  /* 0x00000001ff002807 */ /* 0x000fd60004000000 */
[----:B------:R-:W-:Y:S05]  /*6c10*/  @!P1 BRA `(.L_x_150) ;  /* 0x0000000000049947 */ /* 0x000fea0003800000 */
[----:B------:R-:W-:Y:S01]  /*6c20*/  BPT.TRAP 0x1 ;  /* 0x000000040000795c */ /* 0x000fe20000300000 */
.L_x_150:
[----:B------:R-:W0:Y:S01]  /*6c30*/  S2R R5, SR_CgaCtaId ;  /* 0x0000000000057919 */ /* 0x000e220000008800 */
[----:B------:R-:W-:Y:S01]  /*6c40*/  IMAD.WIDE.U32 R2, R7, 0x38e38e39, RZ ;  /* 0x38e38e3907027825 */ /* 0x000fe200078e00ff */
[----:B------:R-:W-:-:S04]  /*6c50*/  MOV R4, 0x400 ;  /* 0x0000040000047802 */ /* 0x000fc80000000f00 */
[----:B------:R-:W-:-:S05]  /*6c60*/  SHF.R.U32.HI R2, RZ, 0x2, R3 ;  /* 0x00000002ff027819 */ /* 0x000fca0000011603 */
[----:B------:R-:W-:Y:S01]  /*6c70*/  IMAD R2, R2, -0x12, R7 ;  /* 0xffffffee02027824 */ /* 0x000fe200078e0207 */
[----:B0-----:R-:W-:Y:S02]  /*6c80*/  LEA R3, R5, R4, 0x18 ;  /* 0x0000000405037211 */ /* 0x001fe400078ec0ff */
[----:B------:R-:W-:-:S03]  /*6c90*/  SHF.L.U32 R5, R0, 0x1f, RZ ;  /* 0x0000001f00057819 */ /* 0x000fc600000006ff */
[----:B------:R-:W-:-:S04]  /*6ca0*/  VIADD R3, R3, 0x36090 ;  /* 0x0003609003037836 */ /* 0x000fc80000000000 */
[----:B------:R-:W-:-:S07]  /*6cb0*/  IMAD R4, R2, 0x8, R3 ;  /* 0x0000000802047824 */ /* 0x000fce00078e0203 */
.L_x_151:
[----:B0-----:R0:W1:Y:S02]  /*6cc0*/  SYNCS.PHASECHK.TRANS64.TRYWAIT P0, [R4+URZ], R5 ;  /* 0x00000005040075a7 */ /* 0x001064000800017f */
[----:B-1----:R-:W-:Y:S05]  /*6cd0*/  @!P0 NANOSLEEP.SYNCS 0x989680 ;  /* 0x009896800000895d */ /* 0x002fea0003900000 */
[----:B------:R-:W1:Y:S02]  /*6ce0*/  @!P0 SYNCS.PHASECHK.TRANS64 P0, [R4+URZ], R5 ;  /* 0x00000005040085a7 */ /* 0x000e64000800007f */
[----:B-1----:R-:W-:Y:S05]  /*6cf0*/  @!P0 BRA `(.L_x_151) ;  /* 0xfffffffc00f08947 */ /* 0x002fea000383ffff */
[----:B------:R-:W-:-:S05]  /*6d00*/  VIADD R2, R2, 0x1 ;  /* 0x0000000102027836 */ /* 0x000fca0000000000 */
[----:B------:R-:W-:-:S04]  /*6d10*/  ISETP.NE.AND P0, PT, R2, 0x12, PT ;  /* 0x000000120200780c */ /* 0x000fc80003f05270 */
[----:B0-----:R-:W-:Y:S02]  /*6d20*/  SEL R5, RZ, 0x1, P0 ;  /* 0x00000001ff057807 */ /* 0x001fe40000000000 */
[----:B------:R-:W-:Y:S02]  /*6d30*/  SEL R2, R2, RZ, P0 ;  /* 0x000000ff02027207 */ /* 0x000fe40000000000 */
[----:B------:R-:W-:-:S03]  /*6d40*/  LOP3.LUT R7, R0, R5, RZ, 0x3c, !PT ;  /* 0x0000000500077212 */ /* 0x000fc600078e3cff */
[----:B------:R-:W-:Y:S01]  /*6d50*/  IMAD R0, R2, 0x8, R3 ;  /* 0x0000000802007824 */ /* 0x000fe200078e0203 */
[----:B------:R-:W-:-:S07]  /*6d60*/  SHF.L.U32 R5, R7, 0x1f, RZ ;  /* 0x0000001f07057819 */ /* 0x000fce00000006ff */
.L_x_152:
        /* <DEDUP_REMOVED lines=11> */
.L_x_153:
        /* <DEDUP_REMOVED lines=11> */
.L_x_154:
        /* <DEDUP_REMOVED lines=11> */
.L_x_155:
        /* <DEDUP_REMOVED lines=11> */
.L_x_156:
        /* <DEDUP_REMOVED lines=11> */
.L_x_157:
        /* <DEDUP_REMOVED lines=11> */
.L_x_158:
        /* <DEDUP_REMOVED lines=11> */
.L_x_159:
        /* <DEDUP_REMOVED lines=11> */
.L_x_160:
        /* <DEDUP_REMOVED lines=11> */
.L_x_161:
        /* <DEDUP_REMOVED lines=11> */
.L_x_162:
        /* <DEDUP_REMOVED lines=11> */
.L_x_163:
        /* <DEDUP_REMOVED lines=11> */
.L_x_164:
        /* <DEDUP_REMOVED lines=11> */
.L_x_165:
        /* <DEDUP_REMOVED lines=11> */
.L_x_166:
        /* <DEDUP_REMOVED lines=11> */
.L_x_167:
        /* <DEDUP_REMOVED lines=11> */
.L_x_168:
[----:B0-----:R0:W1:Y:S02]  /*7870*/  SYNCS.PHASECHK.TRANS64.TRYWAIT P0, [R2+URZ], R3 ;  /* 0x00000003020075a7 */ /* 0x001064000800017f */
[----:B-1----:R-:W-:Y:S05]  /*7880*/  @!P0 NANOSLEEP.SYNCS 0x989680 ;  /* 0x009896800000895d */ /* 0x002fea0003900000 */
[----:B------:R-:W1:Y:S02]  /*7890*/  @!P0 SYNCS.PHASECHK.TRANS64 P0, [R2+URZ], R3 ;  /* 0x00000003020085a7 */ /* 0x000e64000800007f */
[----:B-1----:R-:W-:Y:S05]  /*78a0*/  @P0 EXIT ;  /* 0x000000000000094d */ /* 0x002fea0003800000 */
[----:B------:R-:W-:Y:S05]  /*78b0*/  BRA `(.L_x_168) ;  /* 0xfffffffc00ec7947 */ /* 0x000fea000383ffff */
.L_x_169:
[----:B------:R-:W-:-:S00]  /*78c0*/  BRA `(.L_x_169) ;  /* 0xfffffffc00fc7947 */ /* 0x000fc0000383ffff */
[----:B------:R-:W-:-:S00]  /*78d0*/  NOP ;  /* 0x0000000000007918 */ /* 0x000fc00000000000 */
        /* <DEDUP_REMOVED lines=10> */
.L_x_170:


//--------------------- .nv.shared._ZN7cutlass13device_kernelINS_4conv6kernel13ConvUniversalINS1_16ConvProblemShapeILNS1_8OperatorE2ELi2EEENS1_10collective14CollectiveConvINS1_46MainloopSm90TmaGmmaWarpSpecializedImplicitGemmILS5_2ELi18ELi2EN4cute5tupleIJNSA_1CILi1EEESD_SD_EEENS1_36KernelImplicitTmaWarpSpecializedSm90ELi1EEENSB_IJNSC_ILi128EEENSB_IJNSC_ILi64EEEEEENSB_IJNSC_ILi32EEEEEEEEENS_6half_tESN_NSA_8TiledMMAINSA_8MMA_AtomIJNSA_4SM904GMMA25MMA_64x64x16_F32F16F16_SSILNSR_5MajorE1ELST_1ELNSR_7ScaleInE1ELSU_1EEEEEENSA_6LayoutISE_NSB_IJNSC_ILi0EEESY_SY_EEEEENSB_IJNSA_10UnderscoreES11_S11_EEEEENS7_6detail26Sm90ImplicitGemmTileTraitsINSA_13SM90_TMA_LOADENSA_14ComposedLayoutINSA_7SwizzleILi3ELi4ELi3EEENSA_18smem_ptr_flag_bitsILi16EEENSX_INSB_IJNSB_IJSI_NSC_ILi2EEEEEENSB_IJNSC_ILi8EEENSC_ILi4EEEEEENSB_IJSD_NSC_ILi18EEEEEEEEENSB_IJNSB_IJSD_NSC_ILi2048EEEEEENSB_IJSI_NSC_ILi512EEEEEENSB_IJSY_NSC_ILi4096EEEEEEEEEEEEEvEENS15_INSA_20SM90_TMA_LOAD_IM2COLENS17_IS19_S1B_NSX_INSB_IJNSB_IJSI_SD_EEES1G_S1I_EEENSB_IJNSB_IJSD_SY_EEES1N_NSB_IJSY_S1K_EEEEEEEEEEvEEEENS_8epilogue10collective6detail29Sm90TmaWarpSpecializedAdapterINS25_15DefaultEpilogueISN_NSB_IJlNSB_IJSD_llEEESY_EEES2A_NS24_6thread17LinearCombinationISN_Li1EffLNS2B_9ScaleType4KindE0ELNS_15FloatRoundStyleE2ESN_EENS_4gemm15EpilogueDefaultEEEEEvvEEEEvNT_6ParamsE --------------------------
	.section	.nv.shared._ZN7cutlass13device_kernelINS_4conv6kernel13ConvUniversalINS1_16ConvProblemShapeILNS1_8OperatorE2ELi2EEENS1_10collective14CollectiveConvINS1_46MainloopSm90TmaGmmaWarpSpecializedImplicitGemmILS5_2ELi18ELi2EN4cute5tupleIJNSA_1CILi1EEESD_SD_EEENS1_36KernelImplicitTmaWarpSpecializedSm90ELi1EEENSB_IJNSC_ILi128EEENSB_IJNSC_ILi64EEEEEENSB_IJNSC_ILi32EEEEEEEEENS_6half_tESN_NSA_8TiledMMAINSA_8MMA_AtomIJNSA_4SM904GMMA25MMA_64x64x16_F32F16F16_SSILNSR_5MajorE1ELST_1ELNSR_7ScaleInE1ELSU_1EEEEEENSA_6LayoutISE_NSB_IJNSC_ILi0EEESY_SY_EEEEENSB_IJNSA_10UnderscoreES11_S11_EEEEENS7_6detail26Sm90ImplicitGemmTileTraitsINSA_13SM90_TMA_LOADENSA_14ComposedLayoutINSA_7SwizzleILi3ELi4ELi3EEENSA_18smem_ptr_flag_bitsILi16EEENSX_INSB_IJNSB_IJSI_NSC_ILi2EEEEEENSB_IJNSC_ILi8EEENSC_ILi4EEEEEENSB_IJSD_NSC_ILi18EEEEEEEEENSB_IJNSB_IJSD_NSC_ILi2048EEEEEENSB_IJSI_NSC_ILi512EEEEEENSB_IJSY_NSC_ILi4096EEEEEEEEEEEEEvEENS15_INSA_20SM90_TMA_LOAD_IM2COLENS17_IS19_S1B_NSX_INSB_IJNSB_IJSI_SD_EEES1G_S1I_EEENSB_IJNSB_IJSD_SY_EEES1N_NSB_IJSY_S1K_EEEEEEEEEEvEEEENS_8epilogue10collective6detail29Sm90TmaWarpSpecializedAdapterINS25_15DefaultEpilogueISN_NSB_IJlNSB_IJSD_llEEESY_EEES2A_NS24_6thread17LinearCombinationISN_Li1EffLNS2B_9ScaleType4KindE0ELNS_15FloatRoundStyleE2ESN_EENS_4gemm15EpilogueDefaultEEEEEvvEEEEvNT_6ParamsE,"aw",@nobits
	.sectionflags	@""
	.align	16
	.zero		1024


//--------------------- .nv.shared.reserved.0     --------------------------
	.section	.nv.shared.reserved.0,"aw",@nobits
	.weak		__nv_reservedSMEM_offset_0_alias
	.size		__nv_reservedSMEM_offset_0_alias, 0, 0
	.other		__nv_reservedSMEM_offset_0_alias,@"STO_CUDA_RESERVED_SHARED STV_DEFAULT"
__nv_reservedSMEM_offset_0_alias:
	.zero		0


//--------------------- .nv.global                --------------------------
	.section	.nv.global,"aw",@nobits
.nv.global:
	.type		_ZN39_INTERNAL_a6ffc798_4_k_cu_7afc34a9_26144cute1_E,@object
	.size		_ZN39_INTERNAL_a6ffc798_4_k_cu_7afc34a9_26144cute1_E,(_ZN39_INTERNAL_a6ffc798_4_k_cu_7afc34a9_26144cuda3std3__45__cpo6cbeginE - _ZN39_INTERNAL_a6ffc798_4_k_cu_7afc34a9_26144cute1_E)
_ZN39_INTERNAL_a6ffc798_4_k_cu_7afc34a9_26144cute1_E:
	.zero		1
	.type		_ZN39_INTERNAL_a6ffc798_4_k_cu_7afc34a9_26144cuda3std3__45__cpo6cbeginE,@object
	.size		_ZN39_INTERNAL_a6ffc798_4_k_cu_7afc34a9_26144cuda3std3__45__cpo6cbeginE,(_ZN39_INTERNAL_a6ffc798_4_k_cu_7afc34a9_26144cuda3std3__48in_placeE - _ZN39_INTERNAL_a6ffc798_4_k_cu_7afc34a9_26144cuda3std3__45__cpo6cbeginE)
_ZN39_INTERNAL_a6ffc798_4_k_cu_7afc34a9_26144cuda3std3__45__cpo6cbeginE:
	.zero		1
	.type		_ZN39_INTERNAL_a6ffc798_4_k_cu_7afc34a9_26144cuda3std3__48in_placeE,@object
	.size		_ZN39_INTERNAL_a6ffc798_4_k_cu_7afc34a9_26144cuda3std3__48in_placeE,(_ZN39_INTERNAL_a6ffc798_4_k_cu_7afc34a9_26144cuda3std6ranges3__45__cpo9iter_moveE - _ZN39_INTERNAL_a6ffc798_4_k_cu_7afc34a9_26144cuda3std3__48in_placeE)
_ZN39_INTERNAL_a6ffc798_4_k_cu_7afc34a9_26144cuda3std3__48in_placeE:
	.zero		1
	.type		_ZN39_INTERNAL_a6ffc798_4_k_cu_7afc34a9_26144cuda3std6ranges3__45__cpo9iter_moveE,@object
	.size		_ZN39_INTERNAL_a6ffc798_4_k_cu_7afc34a9_26144cuda3std6ranges3__45__cpo9iter_moveE,(_ZN39_INTERNAL_a6ffc798_4_k_cu_7afc34a9_26144cuda3std3__45__cpo5beginE - _ZN39_INTERNAL_a6ffc798_4_k_cu_7afc34a9_26144cuda3std6ranges3__45__cpo9iter_moveE)
_ZN39_INTERNAL_a6ffc798_4_k_cu_7afc34a9_26144cuda3std6ranges3__45__cpo9iter_moveE:
	.zero		1
	.type		_ZN39_INTERNAL_a6ffc798_4_k_cu_7afc34a9_26144cuda3std3__45__cpo5beginE,@object
	.size		_ZN39_INTERNAL_a6ffc798_4_k_cu_7afc34a9_26144cuda3std3__45__cpo5beginE,(_ZN39_INTERNAL_a6ffc798_4_k_cu_7afc34a9_26144cuda3std3__441_GLOBAL__N__a6ffc798_4_k_cu_7afc34a9_26146ignoreE - _ZN39_INTERNAL_a6ffc798_4_k_cu_7afc34a9_26144cuda3std3__45__cpo5beginE)
_ZN39_INTERNAL_a6ffc798_4_k_cu_7afc34a9_26144cuda3std3__45__cpo5beginE:
	.zero		1
	.type		_ZN39_INTERNAL_a6ffc798_4_k_cu_7afc34a9_26144cuda3std3__441_GLOBAL__N__a6ffc798_4_k_cu_7afc34a9_26146ignoreE,@object
	.size		_ZN39_INTERNAL_a6ffc798_4_k_cu_7afc34a9_26144cuda3std3__441_GLOBAL__N__a6ffc798_4_k_cu_7afc34a9_26146ignoreE,(_ZN39_INTERNAL_a6ffc798_4_k_cu_7afc34a9_26144cute7productE - _ZN39_INTERNAL_a6ffc798_4_k_cu_7afc34a9_26144cuda3std3__441_GLOBAL__N__a6ffc798_4_k_cu_7afc34a9_26146ignoreE)
_ZN39_INTERNAL_a6ffc798_4_k_cu_7afc34a9_26144cuda3std3__441_GLOBAL__N__a6ffc798_4_k_cu_7afc34a9_26146ignoreE:
	.zero		1
	.type		_ZN39_INTERNAL_a6ffc798_4_k_cu_7afc34a9_26144cute7productE,@object
	.size		_ZN39_INTERNAL_a6ffc798_4_k_cu_7afc34a9_26144cute7productE,(_ZN39_INTERNAL_a6ffc798_4_k_cu_7afc34a9_26144cuda3std3__45__cpo3endE - _ZN39_INTERNAL_a6ffc798_4_k_cu_7afc34a9_26144cute7productE)
_ZN39_INTERNAL_a6ffc798_4_k_cu_7afc34a9_26144cute7productE:
	.zero		1
	.type		_ZN39_INTERNAL_a6ffc798_4_k_cu_7afc34a9_26144cuda3std3__45__cpo3endE,@object
	.size		_ZN39_INTERNAL_a6ffc798_4_k_cu_7afc34a9_26144cuda3std3__45__cpo3endE,(_ZN39_INTERNAL_a6ffc798_4_k_cu_7afc34a9_26144cuda3std3__419piecewise_constructE - _ZN39_INTERNAL_a6ffc798_4_k_cu_7afc34a9_26144cuda3std3__45__cpo3endE)
_ZN39_INTERNAL_a6ffc798_4_k_cu_7afc34a9_26144cuda3std3__45__cpo3endE:
	.zero		1
	.type		_ZN39_INTERNAL_a6ffc798_4_k_cu_7afc34a9_26144cuda3std3__419piecewise_constructE,@object
	.size		_ZN39_INTERNAL_a6ffc798_4_k_cu_7afc34a9_26144cuda3std3__419piecewise_constructE,(_ZN39_INTERNAL_a6ffc798_4_k_cu_7afc34a9_26144cuda3std3__45__cpo4cendE - _ZN39_INTERNAL_a6ffc798_4_k_cu_7afc34a9_26144cuda3std3__419piecewise_constructE)
_ZN39_INTERNAL_a6ffc798_4_k_cu_7afc34a9_26144cuda3std3__419piecewise_constructE:
	.zero		1
	.type		_ZN39_INTERNAL_a6ffc798_4_k_cu_7afc34a9_26144cuda3std3__45__cpo4cendE,@object
	.size		_ZN39_INTERNAL_a6ffc798_4_k_cu_7afc34a9_26144cuda3std3__45__cpo4cendE,(_ZN39_INTERNAL_a6ffc798_4_k_cu_7afc34a9_26144cuda3std6ranges3__45__cpo4swapE - _ZN39_INTERNAL_a6ffc798_4_k_cu_7afc34a9_26144cuda3std3__45__cpo4cendE)
_ZN39_INTERNAL_a6ffc798_4_k_cu_7afc34a9_26144cuda3std3__45__cpo4cendE:
	.zero		1
	.type		_ZN39_INTERNAL_a6ffc798_4_k_cu_7afc34a9_26144cuda3std6ranges3__45__cpo4swapE,@object
	.size		_ZN39_INTERNAL_a6ffc798_4_k_cu_7afc34a9_26144cuda3std6ranges3__45__cpo4swapE,(.L_7 - _ZN39_INTERNAL_a6ffc798_4_k_cu_7afc34a9_26144cuda3std6ranges3__45__cpo4swapE)
_ZN39_INTERNAL_a6ffc798_4_k_cu_7afc34a9_26144cuda3std6ranges3__45__cpo4swapE:
	.zero		1
.L_7:


//--------------------- .nv.constant0._ZN7cutlass13device_kernelINS_4conv6kernel13ConvUniversalINS1_16ConvProblemShapeILNS1_8OperatorE2ELi2EEENS1_10collective14CollectiveConvINS1_46MainloopSm90TmaGmmaWarpSpecializedImplicitGemmILS5_2ELi18ELi2EN4cute5tupleIJNSA_1CILi1EEESD_SD_EEENS1_36KernelImplicitTmaWarpSpecializedSm90ELi1EEENSB_IJNSC_ILi128EEENSB_IJNSC_ILi64EEEEEENSB_IJNSC_ILi32EEEEEEEEENS_6half_tESN_NSA_8TiledMMAINSA_8MMA_AtomIJNSA_4SM904GMMA25MMA_64x64x16_F32F16F16_SSILNSR_5MajorE1ELST_1ELNSR_7ScaleInE1ELSU_1EEEEEENSA_6LayoutISE_NSB_IJNSC_ILi0EEESY_SY_EEEEENSB_IJNSA_10UnderscoreES11_S11_EEEEENS7_6detail26Sm90ImplicitGemmTileTraitsINSA_13SM90_TMA_LOADENSA_14ComposedLayoutINSA_7SwizzleILi3ELi4ELi3EEENSA_18smem_ptr_flag_bitsILi16EEENSX_INSB_IJNSB_IJSI_NSC_ILi2EEEEEENSB_IJNSC_ILi8EEENSC_ILi4EEEEEENSB_IJSD_NSC_ILi18EEEEEEEEENSB_IJNSB_IJSD_NSC_ILi2048EEEEEENSB_IJSI_NSC_ILi512EEEEEENSB_IJSY_NSC_ILi4096EEEEEEEEEEEEEvEENS15_INSA_20SM90_TMA_LOAD_IM2COLENS17_IS19_S1B_NSX_INSB_IJNSB_IJSI_SD_EEES1G_S1I_EEENSB_IJNSB_IJSD_SY_EEES1N_NSB_IJSY_S1K_EEEEEEEEEEvEEEENS_8epilogue10collective6detail29Sm90TmaWarpSpecializedAdapterINS25_15DefaultEpilogueISN_NSB_IJlNSB_IJSD_llEEESY_EEES2A_NS24_6thread17LinearCombinationISN_Li1EffLNS2B_9ScaleType4KindE0ELNS_15FloatRoundStyleE2ESN_EENS_4gemm15EpilogueDefaultEEEEEvvEEEEvNT_6ParamsE --------------------------
	.section	.nv.constant0._ZN7cutlass13device_kernelINS_4conv6kernel13ConvUniversalINS1_16ConvProblemShapeILNS1_8OperatorE2ELi2EEENS1_10collective14CollectiveConvINS1_46MainloopSm90TmaGmmaWarpSpecializedImplicitGemmILS5_2ELi18ELi2EN4cute5tupleIJNSA_1CILi1EEESD_SD_EEENS1_36KernelImplicitTmaWarpSpecializedSm90ELi1EEENSB_IJNSC_ILi128EEENSB_IJNSC_ILi64EEEEEENSB_IJNSC_ILi32EEEEEEEEENS_6half_tESN_NSA_8TiledMMAINSA_8MMA_AtomIJNSA_4SM904GMMA25MMA_64x64x16_F32F16F16_SSILNSR_5MajorE1ELST_1ELNSR_7ScaleInE1ELSU_1EEEEEENSA_6LayoutISE_NSB_IJNSC_ILi0EEESY_SY_EEEEENSB_IJNSA_10UnderscoreES11_S11_EEEEENS7_6detail26Sm90ImplicitGemmTileTraitsINSA_13SM90_TMA_LOADENSA_14ComposedLayoutINSA_7SwizzleILi3ELi4ELi3EEENSA_18smem_ptr_flag_bitsILi16EEENSX_INSB_IJNSB_IJSI_NSC_ILi2EEEEEENSB_IJNSC_ILi8EEENSC_ILi4EEEEEENSB_IJSD_NSC_ILi18EEEEEEEEENSB_IJNSB_IJSD_NSC_ILi2048EEEEEENSB_IJSI_NSC_ILi512EEEEEENSB_IJSY_NSC_ILi4096EEEEEEEEEEEEEvEENS15_INSA_20SM90_TMA_LOAD_IM2COLENS17_IS19_S1B_NSX_INSB_IJNSB_IJSI_SD_EEES1G_S1I_EEENSB_IJNSB_IJSD_SY_EEES1N_NSB_IJSY_S1K_EEEEEEEEEEvEEEENS_8epilogue10collective6detail29Sm90TmaWarpSpecializedAdapterINS25_15DefaultEpilogueISN_NSB_IJlNSB_IJSD_llEEESY_EEES2A_NS24_6thread17LinearCombinationISN_Li1EffLNS2B_9ScaleType4KindE0ELNS_15FloatRoundStyleE2ESN_EENS_4gemm15EpilogueDefaultEEEEEvvEEEEvNT_6ParamsE,"a",@progbits
	.sectionflags	@""
	.align	4
.nv.constant0._ZN7cutlass13device_kernelINS_4conv6kernel13ConvUniversalINS1_16ConvProblemShapeILNS1_8OperatorE2ELi2EEENS1_10collective14CollectiveConvINS1_46MainloopSm90TmaGmmaWarpSpecializedImplicitGemmILS5_2ELi18ELi2EN4cute5tupleIJNSA_1CILi1EEESD_SD_EEENS1_36KernelImplicitTmaWarpSpecializedSm90ELi1EEENSB_IJNSC_ILi128EEENSB_IJNSC_ILi64EEEEEENSB_IJNSC_ILi32EEEEEEEEENS_6half_tESN_NSA_8TiledMMAINSA_8MMA_AtomIJNSA_4SM904GMMA25MMA_64x64x16_F32F16F16_SSILNSR_5MajorE1ELST_1ELNSR_7ScaleInE1ELSU_1EEEEEENSA_6LayoutISE_NSB_IJNSC_ILi0EEESY_SY_EEEEENSB_IJNSA_10UnderscoreES11_S11_EEEEENS7_6detail26Sm90ImplicitGemmTileTraitsINSA_13SM90_TMA_LOADENSA_14ComposedLayoutINSA_7SwizzleILi3ELi4ELi3EEENSA_18smem_ptr_flag_bitsILi16EEENSX_INSB_IJNSB_IJSI_NSC_ILi2EEEEEENSB_IJNSC_ILi8EEENSC_ILi4EEEEEENSB_IJSD_NSC_ILi18EEEEEEEEENSB_IJNSB_IJSD_NSC_ILi2048EEEEEENSB_IJSI_NSC_ILi512EEEEEENSB_IJSY_NSC_ILi4096EEEEEEEEEEEEEvEENS15_INSA_20SM90_TMA_LOAD_IM2COLENS17_IS19_S1B_NSX_INSB_IJNSB_IJSI_SD_EEES1G_S1I_EEENSB_IJNSB_IJSD_SY_EEES1N_NSB_IJSY_S1K_EEEEEEEEEEvEEEENS_8epilogue10collective6detail29Sm90TmaWarpSpecializedAdapterINS25_15DefaultEpilogueISN_NSB_IJlNSB_IJSD_llEEESY_EEES2A_NS24_6thread17LinearCombinationISN_Li1EffLNS2B_9ScaleType4KindE0ELNS_15FloatRoundStyleE2ESN_EENS_4gemm15EpilogueDefaultEEEEEvvEEEEvNT_6ParamsE:
	.zero		1536


//--------------------- SYMBOLS --------------------------

	.type		.nv.reservedSmem.offset0,@object
	.size		.nv.reservedSmem.offset0,0x4
